// auto-generated by cutlass_sweep.gemm — config: {"arch": "sm_90", "cluster_m": 1, "cluster_n": 1, "dtype": "e4m3", "dtype_b": "e4m3", "layout": "nt", "stages": 0, "tile_k": 64, "tile_m": 256, "tile_n": 64}
#include "cutlass/cutlass.h"
#include "cutlass/gemm/collective/collective_builder.hpp"
#include "cutlass/gemm/device/gemm_universal_adapter.h"
#include "cutlass/gemm/kernel/gemm_universal.hpp"
#include "cutlass/epilogue/collective/collective_builder.hpp"

using ElemA = cutlass::float_e4m3_t;
using ElemB = cutlass::float_e4m3_t;
using ElemCD = cutlass::float_e4m3_t;
using Acc  = float;
using TileShape    = cute::Shape<cute::_256, cute::_64, cute::_64>;
using ClusterShape = cute::Shape<cute::_1, cute::_1, cute::_1>;

using CollectiveEpilogue = typename cutlass::epilogue::collective::CollectiveBuilder<
    cutlass::arch::Sm90, cutlass::arch::OpClassTensorOp,
    TileShape, ClusterShape,
    cutlass::epilogue::collective::EpilogueTileAuto,
    Acc, Acc,
    ElemCD, cutlass::layout::RowMajor, 128 / cutlass::sizeof_bits<ElemCD>::value,
    ElemCD, cutlass::layout::RowMajor, 128 / cutlass::sizeof_bits<ElemCD>::value,
    cutlass::epilogue::collective::EpilogueScheduleAuto
  >::CollectiveOp;

using CollectiveMainloop = typename cutlass::gemm::collective::CollectiveBuilder<
    cutlass::arch::Sm90, cutlass::arch::OpClassTensorOp,
    ElemA, cutlass::layout::RowMajor, 128 / cutlass::sizeof_bits<ElemA>::value,
    ElemB, cutlass::layout::ColumnMajor, 128 / cutlass::sizeof_bits<ElemB>::value,
    Acc,
    TileShape, ClusterShape,
    cutlass::gemm::collective::StageCountAutoCarveout<static_cast<int>(sizeof(typename CollectiveEpilogue::SharedStorage))>,
    cutlass::gemm::collective::KernelScheduleAuto
  >::CollectiveOp;

using GemmKernel = cutlass::gemm::kernel::GemmUniversal<
    cute::Shape<int,int,int,int>,
    CollectiveMainloop,
    CollectiveEpilogue
>;
using Gemm = cutlass::gemm::device::GemmUniversalAdapter<GemmKernel>;

// Force the device kernel symbol into the cubin without needing a host main.
auto* _anchor = &cutlass::device_kernel<GemmKernel>;


// ===== COMPILED SASS (sm_90a) =====

	.target	sm_90a

	.elftype	@"ET_EXEC"


//--------------------- .note.nv.tkinfo           --------------------------
	.section	.note.nv.tkinfo,"",@"SHT_NOTE"
	.sectionflags	@"SHF_NOTE_NV_TKINFO"
	.tkinfo
        /*0018*/ 	.word	0x00000002
        /*0030*/ 	.string	""
        /*0030*/ 	.string	"ptxas"
        /*0030*/ 	.string	"Cuda compilation tools, release 13.0, V13.0.88"
        /*0030*/ 	.string	"Build cuda_13.0.r13.0/compiler.36424714_0"
        /*0030*/ 	.string	"-arch sm_90a -m 64 "



//--------------------- .note.nv.cuinfo           --------------------------
	.section	.note.nv.cuinfo,"",@"SHT_NOTE"
	.sectionflags	@"SHF_NOTE_NV_CUINFO"
        /*0018*/ 	.short	0x0002
        /*001a*/ 	.short	0x005a
        /*001c*/ 	.short	0x0082
	.zero		2


//--------------------- .nv.info                  --------------------------
	.section	.nv.info,"",@"SHT_CUDA_INFO"
	.align	4


	//----- nvinfo : EIATTR_REGCOUNT
	.align		4
        /*0000*/ 	.byte	0x04, 0x2f
        /*0002*/ 	.short	(.L_12 - .L_11)
	.align		4
.L_11:
        /*0004*/ 	.word	index@(_ZN7cutlass13device_kernelINS_4gemm6kernel13GemmUniversalIN4cute5tupleIJiiiiEEENS1_10collective13CollectiveMmaINS1_37MainloopSm90TmaGmmaWarpSpecializedFP8ILi11ENS5_IJNS4_1CILi1EEESB_SB_EEENS1_35KernelTmaWarpSpecializedCooperativeEEENS5_IJNSA_ILi256EEENSA_ILi64EEESG_EEENS_12float_e4m3_tENS5_IJlSB_lEEESI_SJ_NS4_8TiledMMAINS4_8MMA_AtomIJNS4_4SM904GMMA30MMA_64x64x32_F32E4M3E4M3_SS_TNILNSN_7ScaleInE1ELSP_1EEEEEENS4_6LayoutINS5_IJNSA_ILi2EEESB_SB_EEENS5_IJSB_NSA_ILi0EEESV_EEEEENS5_IJNS4_10UnderscoreESY_SY_EEEEENS4_13SM90_TMA_LOADENS4_14ComposedLayoutINS4_7SwizzleILi2ELi4ELi3EEENS4_18smem_ptr_flag_bitsILi8EEENSS_INS5_IJNSA_ILi8EEESG_EEENS5_IJSG_SB_EEEEEEEvNS4_8identityES11_S1B_vS1C_EENS_8epilogue10collective6detail29Sm90TmaWarpSpecializedAdapterINS1F_15DefaultEpilogueISI_SJ_SJ_NS1E_6thread17LinearCombinationISI_Li1EffLNS1J_9ScaleType4KindE0ELNS_15FloatRoundStyleE2ESI_EENS1_15EpilogueDefaultEEEEEvvEEEEvNT_6ParamsE)
        /*0008*/ 	.word	0x000000a8


	//----- nvinfo : EIATTR_FRAME_SIZE
	.align		4
.L_12:
        /*000c*/ 	.byte	0x04, 0x11
        /*000e*/ 	.short	(.L_14 - .L_13)
	.align		4
.L_13:
        /*0010*/ 	.word	index@(_ZN7cutlass13device_kernelINS_4gemm6kernel13GemmUniversalIN4cute5tupleIJiiiiEEENS1_10collective13CollectiveMmaINS1_37MainloopSm90TmaGmmaWarpSpecializedFP8ILi11ENS5_IJNS4_1CILi1EEESB_SB_EEENS1_35KernelTmaWarpSpecializedCooperativeEEENS5_IJNSA_ILi256EEENSA_ILi64EEESG_EEENS_12float_e4m3_tENS5_IJlSB_lEEESI_SJ_NS4_8TiledMMAINS4_8MMA_AtomIJNS4_4SM904GMMA30MMA_64x64x32_F32E4M3E4M3_SS_TNILNSN_7ScaleInE1ELSP_1EEEEEENS4_6LayoutINS5_IJNSA_ILi2EEESB_SB_EEENS5_IJSB_NSA_ILi0EEESV_EEEEENS5_IJNS4_10UnderscoreESY_SY_EEEEENS4_13SM90_TMA_LOADENS4_14ComposedLayoutINS4_7SwizzleILi2ELi4ELi3EEENS4_18smem_ptr_flag_bitsILi8EEENSS_INS5_IJNSA_ILi8EEESG_EEENS5_IJSG_SB_EEEEEEEvNS4_8identityES11_S1B_vS1C_EENS_8epilogue10collective6detail29Sm90TmaWarpSpecializedAdapterINS1F_15DefaultEpilogueISI_SJ_SJ_NS1E_6thread17LinearCombinationISI_Li1EffLNS1J_9ScaleType4KindE0ELNS_15FloatRoundStyleE2ESI_EENS1_15EpilogueDefaultEEEEEvvEEEEvNT_6ParamsE)
        /*0014*/ 	.word	0x00000000


	//----- nvinfo : EIATTR_MIN_STACK_SIZE
	.align		4
.L_14:
        /*0018*/ 	.byte	0x04, 0x12
        /*001a*/ 	.short	(.L_16 - .L_15)
	.align		4
.L_15:
        /*001c*/ 	.word	index@(_ZN7cutlass13device_kernelINS_4gemm6kernel13GemmUniversalIN4cute5tupleIJiiiiEEENS1_10collective13CollectiveMmaINS1_37MainloopSm90TmaGmmaWarpSpecializedFP8ILi11ENS5_IJNS4_1CILi1EEESB_SB_EEENS1_35KernelTmaWarpSpecializedCooperativeEEENS5_IJNSA_ILi256EEENSA_ILi64EEESG_EEENS_12float_e4m3_tENS5_IJlSB_lEEESI_SJ_NS4_8TiledMMAINS4_8MMA_AtomIJNS4_4SM904GMMA30MMA_64x64x32_F32E4M3E4M3_SS_TNILNSN_7ScaleInE1ELSP_1EEEEEENS4_6LayoutINS5_IJNSA_ILi2EEESB_SB_EEENS5_IJSB_NSA_ILi0EEESV_EEEEENS5_IJNS4_10UnderscoreESY_SY_EEEEENS4_13SM90_TMA_LOADENS4_14ComposedLayoutINS4_7SwizzleILi2ELi4ELi3EEENS4_18smem_ptr_flag_bitsILi8EEENSS_INS5_IJNSA_ILi8EEESG_EEENS5_IJSG_SB_EEEEEEEvNS4_8identityES11_S1B_vS1C_EENS_8epilogue10collective6detail29Sm90TmaWarpSpecializedAdapterINS1F_15DefaultEpilogueISI_SJ_SJ_NS1E_6thread17LinearCombinationISI_Li1EffLNS1J_9ScaleType4KindE0ELNS_15FloatRoundStyleE2ESI_EENS1_15EpilogueDefaultEEEEEvvEEEEvNT_6ParamsE)
        /*0020*/ 	.word	0x00000000
.L_16:


//--------------------- .nv.compat                --------------------------
	.section	.nv.compat,"",@"SHT_CUDA_COMPAT_INFO"
	.align	4
        /*0000*/ 	.byte	0x02, 0x09, 0x01, 0x00, 0x02, 0x02, 0x04, 0x00, 0x02, 0x05, 0x05, 0x00, 0x03, 0x07, 0x01, 0x01
        /*0010*/ 	.byte	0x02, 0x03, 0x01, 0x00, 0x02, 0x06, 0x01, 0x00, 0x04, 0x0b, 0x08, 0x00, 0x00, 0x00, 0x00, 0x00
        /*0020*/ 	.byte	0x00, 0x00, 0x00, 0x00


//--------------------- .nv.info._ZN7cutlass13device_kernelINS_4gemm6kernel13GemmUniversalIN4cute5tupleIJiiiiEEENS1_10collective13CollectiveMmaINS1_37MainloopSm90TmaGmmaWarpSpecializedFP8ILi11ENS5_IJNS4_1CILi1EEESB_SB_EEENS1_35KernelTmaWarpSpecializedCooperativeEEENS5_IJNSA_ILi256EEENSA_ILi64EEESG_EEENS_12float_e4m3_tENS5_IJlSB_lEEESI_SJ_NS4_8TiledMMAINS4_8MMA_AtomIJNS4_4SM904GMMA30MMA_64x64x32_F32E4M3E4M3_SS_TNILNSN_7ScaleInE1ELSP_1EEEEEENS4_6LayoutINS5_IJNSA_ILi2EEESB_SB_EEENS5_IJSB_NSA_ILi0EEESV_EEEEENS5_IJNS4_10UnderscoreESY_SY_EEEEENS4_13SM90_TMA_LOADENS4_14ComposedLayoutINS4_7SwizzleILi2ELi4ELi3EEENS4_18smem_ptr_flag_bitsILi8EEENSS_INS5_IJNSA_ILi8EEESG_EEENS5_IJSG_SB_EEEEEEEvNS4_8identityES11_S1B_vS1C_EENS_8epilogue10collective6detail29Sm90TmaWarpSpecializedAdapterINS1F_15DefaultEpilogueISI_SJ_SJ_NS1E_6thread17LinearCombinationISI_Li1EffLNS1J_9ScaleType4KindE0ELNS_15FloatRoundStyleE2ESI_EENS1_15EpilogueDefaultEEEEEvvEEEEvNT_6ParamsE --------------------------
	.section	.nv.info._ZN7cutlass13device_kernelINS_4gemm6kernel13GemmUniversalIN4cute5tupleIJiiiiEEENS1_10collective13CollectiveMmaINS1_37MainloopSm90TmaGmmaWarpSpecializedFP8ILi11ENS5_IJNS4_1CILi1EEESB_SB_EEENS1_35KernelTmaWarpSpecializedCooperativeEEENS5_IJNSA_ILi256EEENSA_ILi64EEESG_EEENS_12float_e4m3_tENS5_IJlSB_lEEESI_SJ_NS4_8TiledMMAINS4_8MMA_AtomIJNS4_4SM904GMMA30MMA_64x64x32_F32E4M3E4M3_SS_TNILNSN_7ScaleInE1ELSP_1EEEEEENS4_6LayoutINS5_IJNSA_ILi2EEESB_SB_EEENS5_IJSB_NSA_ILi0EEESV_EEEEENS5_IJNS4_10UnderscoreESY_SY_EEEEENS4_13SM90_TMA_LOADENS4_14ComposedLayoutINS4_7SwizzleILi2ELi4ELi3EEENS4_18smem_ptr_flag_bitsILi8EEENSS_INS5_IJNSA_ILi8EEESG_EEENS5_IJSG_SB_EEEEEEEvNS4_8identityES11_S1B_vS1C_EENS_8epilogue10collective6detail29Sm90TmaWarpSpecializedAdapterINS1F_15DefaultEpilogueISI_SJ_SJ_NS1E_6thread17LinearCombinationISI_Li1EffLNS1J_9ScaleType4KindE0ELNS_15FloatRoundStyleE2ESI_EENS1_15EpilogueDefaultEEEEEvvEEEEvNT_6ParamsE,"",@"SHT_CUDA_INFO"
	.sectionflags	@""
	.align	4


	//----- nvinfo : EIATTR_CUDA_API_VERSION
	.align		4
        /*0000*/ 	.byte	0x04, 0x37
        /*0002*/ 	.short	(.L_18 - .L_17)
.L_17:
        /*0004*/ 	.word	0x00000082


	//----- nvinfo : EIATTR_KPARAM_INFO
	.align		4
.L_18:
        /*0008*/ 	.byte	0x04, 0x17
        /*000a*/ 	.short	(.L_20 - .L_19)
.L_19:
        /*000c*/ 	.word	0x00000000
        /*0010*/ 	.short	0x0000
        /*0012*/ 	.short	0x0070
        /*0014*/ 	.byte	0x00, 0xf0, 0x01, 0x10


	//----- nvinfo : EIATTR_SPARSE_MMA_MASK
	.align		4
.L_20:
        /*0018*/ 	.byte	0x03, 0x50
        /*001a*/ 	.short	0x0000


	//----- nvinfo : EIATTR_MAXREG_COUNT
	.align		4
        /*001c*/ 	.byte	0x03, 0x1b
        /*001e*/ 	.short	0x00a8


	//----- nvinfo : EIATTR_NUM_BARRIERS
	.align		4
        /*0020*/ 	.byte	0x02, 0x4c
        /*0022*/ 	.byte	0x01
	.zero		1


	//----- nvinfo : EIATTR_MERCURY_ISA_VERSION
	.align		4
        /*0024*/ 	.byte	0x03, 0x5f
        /*0026*/ 	.short	0x0101


	//----- nvinfo : EIATTR_INT_WARP_WIDE_INSTR_OFFSETS
	.align		4
        /*0028*/ 	.byte	0x04, 0x31
        /*002a*/ 	.short	(.L_22 - .L_21)


	//   ....[0]....
.L_21:
        /*002c*/ 	.word	0x000004e0


	//   ....[1]....
        /*0030*/ 	.word	0x000004f0


	//   ....[2]....
        /*0034*/ 	.word	0x000005e0


	//----- nvinfo : EIATTR_COOP_GROUP_MASK_REGIDS
	.align		4
.L_22:
        /*0038*/ 	.byte	0x04, 0x29
        /*003a*/ 	.short	(.L_24 - .L_23)


	//   ....[0]....
.L_23:
        /*003c*/ 	.word	0xffffffff


	//   ....[1]....
        /*0040*/ 	.word	0xffffffff


	//   ....[2]....
        /*0044*/ 	.word	0xffffffff


	//   ....[3]....
        /*0048*/ 	.word	0xffffffff


	//   ....[4]....
        /*004c*/ 	.word	0xffffffff


	//----- nvinfo : EIATTR_COOP_GROUP_INSTR_OFFSETS
	.align		4
.L_24:
        /*0050*/ 	.byte	0x04, 0x28
        /*0052*/ 	.short	(.L_26 - .L_25)


	//   ....[0]....
.L_25:
        /*0054*/ 	.word	0x00000060


	//   ....[1]....
        /*0058*/ 	.word	0x00000070


	//   ....[2]....
        /*005c*/ 	.word	0x00000130


	//   ....[3]....
        /*0060*/ 	.word	0x000003d0


	//   ....[4]....
        /*0064*/ 	.word	0x000010d0


	//----- nvinfo : EIATTR_REG_RECONFIG
	.align		4
.L_26:
        /*0068*/ 	.byte	0x01, 0x54
	.zero		2


	//----- nvinfo : EIATTR_MBARRIER_INSTR_OFFSETS
	.align		4
        /*006c*/ 	.byte	0x04, 0x39
        /*006e*/ 	.short	(.L_28 - .L_27)


	//   ....[0]....
.L_27:
        /*0070*/ 	.word	0x00000250
        /*0074*/ 	.word	0x000000ff
        /*0078*/ 	.word	0x00000000
        /*007c*/ 	.short	0x0100
        /*007e*/ 	.byte	0x08
	.zero		1


	//   ....[1]....
        /*0080*/ 	.word	0x00000260
        /*0084*/ 	.word	0x000000ff
        /*0088*/ 	.word	0x00000058
        /*008c*/ 	.short	0x0100
        /*008e*/ 	.byte	0x08
	.zero		1


	//   ....[2]....
        /*0090*/ 	.word	0x00000270
        /*0094*/ 	.word	0x000000ff
        /*0098*/ 	.word	0x00000008
        /*009c*/ 	.short	0x0100
        /*009e*/ 	.byte	0x08
	.zero		1


	//   ....[3]....
        /*00a0*/ 	.word	0x00000280
        /*00a4*/ 	.word	0x000000ff
        /*00a8*/ 	.word	0x00000060
        /*00ac*/ 	.short	0x0100
        /*00ae*/ 	.byte	0x08
	.zero		1


	//   ....[4]....
        /*00b0*/ 	.word	0x00000290
        /*00b4*/ 	.word	0x000000ff
        /*00b8*/ 	.word	0x00000010
        /*00bc*/ 	.short	0x0100
        /*00be*/ 	.byte	0x08
	.zero		1


	//   ....[5]....
        /*00c0*/ 	.word	0x000002a0
        /*00c4*/ 	.word	0x000000ff
        /*00c8*/ 	.word	0x00000068
        /*00cc*/ 	.short	0x0100
        /*00ce*/ 	.byte	0x08
	.zero		1


	//   ....[6]....
        /*00d0*/ 	.word	0x000002b0
        /*00d4*/ 	.word	0x000000ff
        /*00d8*/ 	.word	0x00000018
        /*00dc*/ 	.short	0x0100
        /*00de*/ 	.byte	0x08
	.zero		1


	//   ....[7]....
        /*00e0*/ 	.word	0x000002c0
        /*00e4*/ 	.word	0x000000ff
        /*00e8*/ 	.word	0x00000070
        /*00ec*/ 	.short	0x0100
        /*00ee*/ 	.byte	0x08
	.zero		1


	//   ....[8]....
        /*00f0*/ 	.word	0x000002d0
        /*00f4*/ 	.word	0x000000ff
        /*00f8*/ 	.word	0x00000020
        /*00fc*/ 	.short	0x0100
        /*00fe*/ 	.byte	0x08
	.zero		1


	//   ....[9]....
        /*0100*/ 	.word	0x000002e0
        /*0104*/ 	.word	0x000000ff
        /*0108*/ 	.word	0x00000078
        /*010c*/ 	.short	0x0100
        /*010e*/ 	.byte	0x08
	.zero		1


	//   ....[10]....
        /*0110*/ 	.word	0x000002f0
        /*0114*/ 	.word	0x000000ff
        /*0118*/ 	.word	0x00000028
        /*011c*/ 	.short	0x0100
        /*011e*/ 	.byte	0x08
	.zero		1


	//   ....[11]....
        /*0120*/ 	.word	0x00000300
        /*0124*/ 	.word	0x000000ff
        /*0128*/ 	.word	0x00000080
        /*012c*/ 	.short	0x0100
        /*012e*/ 	.byte	0x08
	.zero		1


	//   ....[12]....
        /*0130*/ 	.word	0x00000310
        /*0134*/ 	.word	0x000000ff
        /*0138*/ 	.word	0x00000030
        /*013c*/ 	.short	0x0100
        /*013e*/ 	.byte	0x08
	.zero		1


	//   ....[13]....
        /*0140*/ 	.word	0x00000320
        /*0144*/ 	.word	0x000000ff
        /*0148*/ 	.word	0x00000088
        /*014c*/ 	.short	0x0100
        /*014e*/ 	.byte	0x08
	.zero		1


	//   ....[14]....
        /*0150*/ 	.word	0x00000330
        /*0154*/ 	.word	0x000000ff
        /*0158*/ 	.word	0x00000038
        /*015c*/ 	.short	0x0100
        /*015e*/ 	.byte	0x08
	.zero		1


	//   ....[15]....
        /*0160*/ 	.word	0x00000340
        /*0164*/ 	.word	0x000000ff
        /*0168*/ 	.word	0x00000090
        /*016c*/ 	.short	0x0100
        /*016e*/ 	.byte	0x08
	.zero		1


	//   ....[16]....
        /*0170*/ 	.word	0x00000350
        /*0174*/ 	.word	0x000000ff
        /*0178*/ 	.word	0x00000040
        /*017c*/ 	.short	0x0100
        /*017e*/ 	.byte	0x08
	.zero		1


	//   ....[17]....
        /*0180*/ 	.word	0x00000360
        /*0184*/ 	.word	0x000000ff
        /*0188*/ 	.word	0x00000098
        /*018c*/ 	.short	0x0100
        /*018e*/ 	.byte	0x08
	.zero		1


	//   ....[18]....
        /*0190*/ 	.word	0x00000370
        /*0194*/ 	.word	0x000000ff
        /*0198*/ 	.word	0x00000048
        /*019c*/ 	.short	0x0100
        /*019e*/ 	.byte	0x08
	.zero		1


	//   ....[19]....
        /*01a0*/ 	.word	0x00000380
        /*01a4*/ 	.word	0x000000ff
        /*01a8*/ 	.word	0x000000a0
        /*01ac*/ 	.short	0x0100
        /*01ae*/ 	.byte	0x08
	.zero		1


	//   ....[20]....
        /*01b0*/ 	.word	0x00000390
        /*01b4*/ 	.word	0x000000ff
        /*01b8*/ 	.word	0x00000050
        /*01bc*/ 	.short	0x0100
        /*01be*/ 	.byte	0x08
	.zero		1


	//   ....[21]....
        /*01c0*/ 	.word	0x000003a0
        /*01c4*/ 	.word	0x000000ff
        /*01c8*/ 	.word	0x000000a8
        /*01cc*/ 	.short	0x0100
        /*01ce*/ 	.byte	0x08
	.zero		1


	//   ....[22]....
        /*01d0*/ 	.word	0x00000630
        /*01d4*/ 	.word	0x000000ff
        /*01d8*/ 	.word	0x000000c0
        /*01dc*/ 	.short	0x0100
        /*01de*/ 	.byte	0x06
	.zero		1


	//   ....[23]....
        /*01e0*/ 	.word	0x00000690
        /*01e4*/ 	.word	0x000000ff
        /*01e8*/ 	.word	0x000000c8
        /*01ec*/ 	.short	0x0100
        /*01ee*/ 	.byte	0x06
	.zero		1


	//   ....[24]....
        /*01f0*/ 	.word	0x00001600
        /*01f4*/ 	.word	0x000000ff
        /*01f8*/ 	.word	0x00000000
        /*01fc*/ 	.short	0x010a
        /*01fe*/ 	.byte	0x06
	.zero		1


	//   ....[25]....
        /*0200*/ 	.word	0x00001640
        /*0204*/ 	.word	0x000000ff
        /*0208*/ 	.word	0x00000000
        /*020c*/ 	.short	0x010a
        /*020e*/ 	.byte	0x06
	.zero		1


	//   ....[26]....
        /*0210*/ 	.word	0x00002010
        /*0214*/ 	.word	0x000000ff
        /*0218*/ 	.word	0x00000000
        /*021c*/ 	.short	0x010a
        /*021e*/ 	.byte	0x0c
	.zero		1


	//   ....[27]....
        /*0220*/ 	.word	0x00002050
        /*0224*/ 	.word	0x000000ff
        /*0228*/ 	.word	0x00000000
        /*022c*/ 	.short	0x010a
        /*022e*/ 	.byte	0x0c
	.zero		1


	//   ....[28]....
        /*0230*/ 	.word	0x00002720
        /*0234*/ 	.word	0x000000ff
        /*0238*/ 	.word	0x00000000
        /*023c*/ 	.short	0x0101
        /*023e*/ 	.byte	0x08
	.zero		1


	//   ....[29]....
        /*0240*/ 	.word	0x00002d70
        /*0244*/ 	.word	0x000000ff
        /*0248*/ 	.word	0x00000000
        /*024c*/ 	.short	0x0101
        /*024e*/ 	.byte	0x08
	.zero		1


	//   ....[30]....
        /*0250*/ 	.word	0x00008880
        /*0254*/ 	.word	0x00000013
        /*0258*/ 	.word	0x00000058
        /*025c*/ 	.short	0x010a
        /*025e*/ 	.byte	0x3f
	.zero		1


	//   ....[31]....
        /*0260*/ 	.word	0x00008c20
        /*0264*/ 	.word	0x00000008
        /*0268*/ 	.word	0x000000c8
        /*026c*/ 	.short	0x0101
        /*026e*/ 	.byte	0x3f
	.zero		1


	//   ....[32]....
        /*0270*/ 	.word	0x00009330
        /*0274*/ 	.word	0x00000006
        /*0278*/ 	.word	0x00000000
        /*027c*/ 	.short	0x010a
        /*027e*/ 	.byte	0x3f
	.zero		1


	//   ....[33]....
        /*0280*/ 	.word	0x000093b0
        /*0284*/ 	.word	0x00000007
        /*0288*/ 	.word	0x00000000
        /*028c*/ 	.short	0x010a
        /*028e*/ 	.byte	0x3f
	.zero		1


	//   ....[34]....
        /*0290*/ 	.word	0x00009440
        /*0294*/ 	.word	0x00000006
        /*0298*/ 	.word	0x00000000
        /*029c*/ 	.short	0x010a
        /*029e*/ 	.byte	0x3f
	.zero		1


	//   ....[35]....
        /*02a0*/ 	.word	0x000094d0
        /*02a4*/ 	.word	0x00000009
        /*02a8*/ 	.word	0x00000000
        /*02ac*/ 	.short	0x010a
        /*02ae*/ 	.byte	0x3f
	.zero		1


	//   ....[36]....
        /*02b0*/ 	.word	0x00009560
        /*02b4*/ 	.word	0x00000006
        /*02b8*/ 	.word	0x00000000
        /*02bc*/ 	.short	0x010a
        /*02be*/ 	.byte	0x3f
	.zero		1


	//   ....[37]....
        /*02c0*/ 	.word	0x000095f0
        /*02c4*/ 	.word	0x00000009
        /*02c8*/ 	.word	0x00000000
        /*02cc*/ 	.short	0x010a
        /*02ce*/ 	.byte	0x3f
	.zero		1


	//   ....[38]....
        /*02d0*/ 	.word	0x00009680
        /*02d4*/ 	.word	0x00000006
        /*02d8*/ 	.word	0x00000000
        /*02dc*/ 	.short	0x010a
        /*02de*/ 	.byte	0x3f
	.zero		1


	//   ....[39]....
        /*02e0*/ 	.word	0x00009710
        /*02e4*/ 	.word	0x00000009
        /*02e8*/ 	.word	0x00000000
        /*02ec*/ 	.short	0x010a
        /*02ee*/ 	.byte	0x3f
	.zero		1


	//   ....[40]....
        /*02f0*/ 	.word	0x000097a0
        /*02f4*/ 	.word	0x0000000a
        /*02f8*/ 	.word	0x00000000
        /*02fc*/ 	.short	0x010a
        /*02fe*/ 	.byte	0x3f
	.zero		1


	//   ....[41]....
        /*0300*/ 	.word	0x00009830
        /*0304*/ 	.word	0x0000000b
        /*0308*/ 	.word	0x00000000
        /*030c*/ 	.short	0x010a
        /*030e*/ 	.byte	0x3f
	.zero		1


	//   ....[42]....
        /*0310*/ 	.word	0x000098c0
        /*0314*/ 	.word	0x00000003
        /*0318*/ 	.word	0x00000000
        /*031c*/ 	.short	0x010a
        /*031e*/ 	.byte	0x3f
	.zero		1


	//   ....[43]....
        /*0320*/ 	.word	0x00009930
        /*0324*/ 	.word	0x0000000b
        /*0328*/ 	.word	0x00000000
        /*032c*/ 	.short	0x010a
        /*032e*/ 	.byte	0x3f
	.zero		1


	//   ....[44]....
        /*0330*/ 	.word	0x00009990
        /*0334*/ 	.word	0x0000000c
        /*0338*/ 	.word	0x00000000
        /*033c*/ 	.short	0x010a
        /*033e*/ 	.byte	0x3f
	.zero		1


	//   ....[45]....
        /*0340*/ 	.word	0x00009a60
        /*0344*/ 	.word	0x00000013
        /*0348*/ 	.word	0x00000058
        /*034c*/ 	.short	0x010a
        /*034e*/ 	.byte	0x3f
	.zero		1


	//   ....[46]....
        /*0350*/ 	.word	0x00009b40
        /*0354*/ 	.word	0x00000006
        /*0358*/ 	.word	0x00000000
        /*035c*/ 	.short	0x010a
        /*035e*/ 	.byte	0x3f
	.zero		1


	//   ....[47]....
        /*0360*/ 	.word	0x00009b90
        /*0364*/ 	.word	0x00000007
        /*0368*/ 	.word	0x00000000
        /*036c*/ 	.short	0x010a
        /*036e*/ 	.byte	0x3f
	.zero		1


	//   ....[48]....
        /*0370*/ 	.word	0x00009be0
        /*0374*/ 	.word	0x00000006
        /*0378*/ 	.word	0x00000000
        /*037c*/ 	.short	0x010a
        /*037e*/ 	.byte	0x3f
	.zero		1


	//   ....[49]....
        /*0380*/ 	.word	0x00009c30
        /*0384*/ 	.word	0x00000009
        /*0388*/ 	.word	0x00000000
        /*038c*/ 	.short	0x010a
        /*038e*/ 	.byte	0x3f
	.zero		1


	//   ....[50]....
        /*0390*/ 	.word	0x00009c80
        /*0394*/ 	.word	0x00000006
        /*0398*/ 	.word	0x00000000
        /*039c*/ 	.short	0x010a
        /*039e*/ 	.byte	0x3f
	.zero		1


	//   ....[51]....
        /*03a0*/ 	.word	0x00009cd0
        /*03a4*/ 	.word	0x00000009
        /*03a8*/ 	.word	0x00000000
        /*03ac*/ 	.short	0x010a
        /*03ae*/ 	.byte	0x3f
	.zero		1


	//   ....[52]....
        /*03b0*/ 	.word	0x00009d20
        /*03b4*/ 	.word	0x00000006
        /*03b8*/ 	.word	0x00000000
        /*03bc*/ 	.short	0x010a
        /*03be*/ 	.byte	0x3f
	.zero		1


	//   ....[53]....
        /*03c0*/ 	.word	0x00009d70
        /*03c4*/ 	.word	0x00000009
        /*03c8*/ 	.word	0x00000000
        /*03cc*/ 	.short	0x010a
        /*03ce*/ 	.byte	0x3f
	.zero		1


	//   ....[54]....
        /*03d0*/ 	.word	0x00009dc0
        /*03d4*/ 	.word	0x0000000a
        /*03d8*/ 	.word	0x00000000
        /*03dc*/ 	.short	0x010a
        /*03de*/ 	.byte	0x3f
	.zero		1


	//   ....[55]....
        /*03e0*/ 	.word	0x00009e10
        /*03e4*/ 	.word	0x0000000b
        /*03e8*/ 	.word	0x00000000
        /*03ec*/ 	.short	0x010a
        /*03ee*/ 	.byte	0x3f
	.zero		1


	//----- nvinfo : EIATTR_NUM_MBARRIERS
	.align		4
.L_28:
        /*03f0*/ 	.byte	0x03, 0x38
        /*03f2*/ 	.short	0x0018


	//----- nvinfo : EIATTR_EXIT_INSTR_OFFSETS
	.align		4
        /*03f4*/ 	.byte	0x04, 0x1c
        /*03f6*/ 	.short	(.L_30 - .L_29)


	//   ....[0]....
.L_29:
        /*03f8*/ 	.word	0x000006e0


	//   ....[1]....
        /*03fc*/ 	.word	0x00000fa0


	//   ....[2]....
        /*0400*/ 	.word	0x00007ef0


	//   ....[3]....
        /*0404*/ 	.word	0x00008520


	//   ....[4]....
        /*0408*/ 	.word	0x00009910


	//----- nvinfo : EIATTR_MAX_THREADS
	.align		4
.L_30:
        /*040c*/ 	.byte	0x04, 0x05
        /*040e*/ 	.short	(.L_32 - .L_31)
.L_31:
        /*0410*/ 	.word	0x00000180
        /*0414*/ 	.word	0x00000001
        /*0418*/ 	.word	0x00000001


	//----- nvinfo : EIATTR_CRS_STACK_SIZE
	.align		4
.L_32:
        /*041c*/ 	.byte	0x04, 0x1e
        /*041e*/ 	.short	(.L_34 - .L_33)
.L_33:
        /*0420*/ 	.word	0x00000000


	//----- nvinfo : EIATTR_CBANK_PARAM_SIZE
	.align		4
.L_34:
        /*0424*/ 	.byte	0x03, 0x19
        /*0426*/ 	.short	0x0470


	//----- nvinfo : EIATTR_PARAM_CBANK
	.align		4
        /*0428*/ 	.byte	0x04, 0x0a
        /*042a*/ 	.short	(.L_36 - .L_35)
	.align		4
.L_35:
        /*042c*/ 	.word	index@(.nv.constant0._ZN7cutlass13device_kernelINS_4gemm6kernel13GemmUniversalIN4cute5tupleIJiiiiEEENS1_10collective13CollectiveMmaINS1_37MainloopSm90TmaGmmaWarpSpecializedFP8ILi11ENS5_IJNS4_1CILi1EEESB_SB_EEENS1_35KernelTmaWarpSpecializedCooperativeEEENS5_IJNSA_ILi256EEENSA_ILi64EEESG_EEENS_12float_e4m3_tENS5_IJlSB_lEEESI_SJ_NS4_8TiledMMAINS4_8MMA_AtomIJNS4_4SM904GMMA30MMA_64x64x32_F32E4M3E4M3_SS_TNILNSN_7ScaleInE1ELSP_1EEEEEENS4_6LayoutINS5_IJNSA_ILi2EEESB_SB_EEENS5_IJSB_NSA_ILi0EEESV_EEEEENS5_IJNS4_10UnderscoreESY_SY_EEEEENS4_13SM90_TMA_LOADENS4_14ComposedLayoutINS4_7SwizzleILi2ELi4ELi3EEENS4_18smem_ptr_flag_bitsILi8EEENSS_INS5_IJNSA_ILi8EEESG_EEENS5_IJSG_SB_EEEEEEEvNS4_8identityES11_S1B_vS1C_EENS_8epilogue10collective6detail29Sm90TmaWarpSpecializedAdapterINS1F_15DefaultEpilogueISI_SJ_SJ_NS1E_6thread17LinearCombinationISI_Li1EffLNS1J_9ScaleType4KindE0ELNS_15FloatRoundStyleE2ESI_EENS1_15EpilogueDefaultEEEEEvvEEEEvNT_6ParamsE)
        /*0430*/ 	.short	0x0210
        /*0432*/ 	.short	0x0470


	//----- nvinfo : EIATTR_SW_WAR
	.align		4
.L_36:
        /*0434*/ 	.byte	0x04, 0x36
        /*0436*/ 	.short	(.L_38 - .L_37)
.L_37:
        /*0438*/ 	.word	0x00000008
.L_38:


//--------------------- .nv.callgraph             --------------------------
	.section	.nv.callgraph,"",@"SHT_CUDA_CALLGRAPH"
	.align	4
	.sectionentsize	8
	.align		4
        /*0000*/ 	.word	0x00000000
	.align		4
        /*0004*/ 	.word	0xffffffff
	.align		4
        /*0008*/ 	.word	0x00000000
	.align		4
        /*000c*/ 	.word	0xfffffffe
	.align		4
        /*0010*/ 	.word	0x00000000
	.align		4
        /*0014*/ 	.word	0xfffffffd
	.align		4
        /*0018*/ 	.word	0x00000000
	.align		4
        /*001c*/ 	.word	0xfffffffc


//--------------------- .nv.constant4             --------------------------
	.section	.nv.constant4,"a",@progbits
	.align	8
	.align		8
.nv.constant4:
        /*0000*/ 	.dword	_ZN40_INTERNAL_ac00e7fe_4_k_cu_03a57ba7_188004cuda3std3__45__cpo5beginE
	.align		8
        /*0008*/ 	.dword	_ZN40_INTERNAL_ac00e7fe_4_k_cu_03a57ba7_188004cuda3std3__45__cpo3endE
	.align		8
        /*0010*/ 	.dword	_ZN40_INTERNAL_ac00e7fe_4_k_cu_03a57ba7_188004cuda3std3__45__cpo6cbeginE
	.align		8
        /*0018*/ 	.dword	_ZN40_INTERNAL_ac00e7fe_4_k_cu_03a57ba7_188004cuda3std3__45__cpo4cendE
	.align		8
        /*0020*/ 	.dword	_ZN40_INTERNAL_ac00e7fe_4_k_cu_03a57ba7_188004cuda3std3__442_GLOBAL__N__ac00e7fe_4_k_cu_03a57ba7_188006ignoreE
	.align		8
        /*0028*/ 	.dword	_ZN40_INTERNAL_ac00e7fe_4_k_cu_03a57ba7_188004cuda3std3__419piecewise_constructE
	.align		8
        /*0030*/ 	.dword	_ZN40_INTERNAL_ac00e7fe_4_k_cu_03a57ba7_188004cuda3std3__48in_placeE
	.align		8
        /*0038*/ 	.dword	_ZN40_INTERNAL_ac00e7fe_4_k_cu_03a57ba7_188004cuda3std6ranges3__45__cpo4swapE
	.align		8
        /*0040*/ 	.dword	_ZN40_INTERNAL_ac00e7fe_4_k_cu_03a57ba7_188004cuda3std6ranges3__45__cpo9iter_moveE
	.align		8
        /*0048*/ 	.dword	_ZN40_INTERNAL_ac00e7fe_4_k_cu_03a57ba7_188004cute7productE
	.align		8
        /*0050*/ 	.dword	_ZN40_INTERNAL_ac00e7fe_4_k_cu_03a57ba7_188004cute1_E


//--------------------- .text._ZN7cutlass13device_kernelINS_4gemm6kernel13GemmUniversalIN4cute5tupleIJiiiiEEENS1_10collective13CollectiveMmaINS1_37MainloopSm90TmaGmmaWarpSpecializedFP8ILi11ENS5_IJNS4_1CILi1EEESB_SB_EEENS1_35KernelTmaWarpSpecializedCooperativeEEENS5_IJNSA_ILi256EEENSA_ILi64EEESG_EEENS_12float_e4m3_tENS5_IJlSB_lEEESI_SJ_NS4_8TiledMMAINS4_8MMA_AtomIJNS4_4SM904GMMA30MMA_64x64x32_F32E4M3E4M3_SS_TNILNSN_7ScaleInE1ELSP_1EEEEEENS4_6LayoutINS5_IJNSA_ILi2EEESB_SB_EEENS5_IJSB_NSA_ILi0EEESV_EEEEENS5_IJNS4_10UnderscoreESY_SY_EEEEENS4_13SM90_TMA_LOADENS4_14ComposedLayoutINS4_7SwizzleILi2ELi4ELi3EEENS4_18smem_ptr_flag_bitsILi8EEENSS_INS5_IJNSA_ILi8EEESG_EEENS5_IJSG_SB_EEEEEEEvNS4_8identityES11_S1B_vS1C_EENS_8epilogue10collective6detail29Sm90TmaWarpSpecializedAdapterINS1F_15DefaultEpilogueISI_SJ_SJ_NS1E_6thread17LinearCombinationISI_Li1EffLNS1J_9ScaleType4KindE0ELNS_15FloatRoundStyleE2ESI_EENS1_15EpilogueDefaultEEEEEvvEEEEvNT_6ParamsE --------------------------
	.section	.text._ZN7cutlass13device_kernelINS_4gemm6kernel13GemmUniversalIN4cute5tupleIJiiiiEEENS1_10collective13CollectiveMmaINS1_37MainloopSm90TmaGmmaWarpSpecializedFP8ILi11ENS5_IJNS4_1CILi1EEESB_SB_EEENS1_35KernelTmaWarpSpecializedCooperativeEEENS5_IJNSA_ILi256EEENSA_ILi64EEESG_EEENS_12float_e4m3_tENS5_IJlSB_lEEESI_SJ_NS4_8TiledMMAINS4_8MMA_AtomIJNS4_4SM904GMMA30MMA_64x64x32_F32E4M3E4M3_SS_TNILNSN_7ScaleInE1ELSP_1EEEEEENS4_6LayoutINS5_IJNSA_ILi2EEESB_SB_EEENS5_IJSB_NSA_ILi0EEESV_EEEEENS5_IJNS4_10UnderscoreESY_SY_EEEEENS4_13SM90_TMA_LOADENS4_14ComposedLayoutINS4_7SwizzleILi2ELi4ELi3EEENS4_18smem_ptr_flag_bitsILi8EEENSS_INS5_IJNSA_ILi8EEESG_EEENS5_IJSG_SB_EEEEEEEvNS4_8identityES11_S1B_vS1C_EENS_8epilogue10collective6detail29Sm90TmaWarpSpecializedAdapterINS1F_15DefaultEpilogueISI_SJ_SJ_NS1E_6thread17LinearCombinationISI_Li1EffLNS1J_9ScaleType4KindE0ELNS_15FloatRoundStyleE2ESI_EENS1_15EpilogueDefaultEEEEEvvEEEEvNT_6ParamsE,"ax",@progbits
	.align	128
.text._ZN7cutlass13device_kernelINS_4gemm6kernel13GemmUniversalIN4cute5tupleIJiiiiEEENS1_10collective13CollectiveMmaINS1_37MainloopSm90TmaGmmaWarpSpecializedFP8ILi11ENS5_IJNS4_1CILi1EEESB_SB_EEENS1_35KernelTmaWarpSpecializedCooperativeEEENS5_IJNSA_ILi256EEENSA_ILi64EEESG_EEENS_12float_e4m3_tENS5_IJlSB_lEEESI_SJ_NS4_8TiledMMAINS4_8MMA_AtomIJNS4_4SM904GMMA30MMA_64x64x32_F32E4M3E4M3_SS_TNILNSN_7ScaleInE1ELSP_1EEEEEENS4_6LayoutINS5_IJNSA_ILi2EEESB_SB_EEENS5_IJSB_NSA_ILi0EEESV_EEEEENS5_IJNS4_10UnderscoreESY_SY_EEEEENS4_13SM90_TMA_LOADENS4_14ComposedLayoutINS4_7SwizzleILi2ELi4ELi3EEENS4_18smem_ptr_flag_bitsILi8EEENSS_INS5_IJNSA_ILi8EEESG_EEENS5_IJSG_SB_EEEEEEEvNS4_8identityES11_S1B_vS1C_EENS_8epilogue10collective6detail29Sm90TmaWarpSpecializedAdapterINS1F_15DefaultEpilogueISI_SJ_SJ_NS1E_6thread17LinearCombinationISI_Li1EffLNS1J_9ScaleType4KindE0ELNS_15FloatRoundStyleE2ESI_EENS1_15EpilogueDefaultEEEEEvvEEEEvNT_6ParamsE:
        .type           _ZN7cutlass13device_kernelINS_4gemm6kernel13GemmUniversalIN4cute5tupleIJiiiiEEENS1_10collective13CollectiveMmaINS1_37MainloopSm90TmaGmmaWarpSpecializedFP8ILi11ENS5_IJNS4_1CILi1EEESB_SB_EEENS1_35KernelTmaWarpSpecializedCooperativeEEENS5_IJNSA_ILi256EEENSA_ILi64EEESG_EEENS_12float_e4m3_tENS5_IJlSB_lEEESI_SJ_NS4_8TiledMMAINS4_8MMA_AtomIJNS4_4SM904GMMA30MMA_64x64x32_F32E4M3E4M3_SS_TNILNSN_7ScaleInE1ELSP_1EEEEEENS4_6LayoutINS5_IJNSA_ILi2EEESB_SB_EEENS5_IJSB_NSA_ILi0EEESV_EEEEENS5_IJNS4_10UnderscoreESY_SY_EEEEENS4_13SM90_TMA_LOADENS4_14ComposedLayoutINS4_7SwizzleILi2ELi4ELi3EEENS4_18smem_ptr_flag_bitsILi8EEENSS_INS5_IJNSA_ILi8EEESG_EEENS5_IJSG_SB_EEEEEEEvNS4_8identityES11_S1B_vS1C_EENS_8epilogue10collective6detail29Sm90TmaWarpSpecializedAdapterINS1F_15DefaultEpilogueISI_SJ_SJ_NS1E_6thread17LinearCombinationISI_Li1EffLNS1J_9ScaleType4KindE0ELNS_15FloatRoundStyleE2ESI_EENS1_15EpilogueDefaultEEEEEvvEEEEvNT_6ParamsE,@function
        .size           _ZN7cutlass13device_kernelINS_4gemm6kernel13GemmUniversalIN4cute5tupleIJiiiiEEENS1_10collective13CollectiveMmaINS1_37MainloopSm90TmaGmmaWarpSpecializedFP8ILi11ENS5_IJNS4_1CILi1EEESB_SB_EEENS1_35KernelTmaWarpSpecializedCooperativeEEENS5_IJNSA_ILi256EEENSA_ILi64EEESG_EEENS_12float_e4m3_tENS5_IJlSB_lEEESI_SJ_NS4_8TiledMMAINS4_8MMA_AtomIJNS4_4SM904GMMA30MMA_64x64x32_F32E4M3E4M3_SS_TNILNSN_7ScaleInE1ELSP_1EEEEEENS4_6LayoutINS5_IJNSA_ILi2EEESB_SB_EEENS5_IJSB_NSA_ILi0EEESV_EEEEENS5_IJNS4_10UnderscoreESY_SY_EEEEENS4_13SM90_TMA_LOADENS4_14ComposedLayoutINS4_7SwizzleILi2ELi4ELi3EEENS4_18smem_ptr_flag_bitsILi8EEENSS_INS5_IJNSA_ILi8EEESG_EEENS5_IJSG_SB_EEEEEEEvNS4_8identityES11_S1B_vS1C_EENS_8epilogue10collective6detail29Sm90TmaWarpSpecializedAdapterINS1F_15DefaultEpilogueISI_SJ_SJ_NS1E_6thread17LinearCombinationISI_Li1EffLNS1J_9ScaleType4KindE0ELNS_15FloatRoundStyleE2ESI_EENS1_15EpilogueDefaultEEEEEvvEEEEvNT_6ParamsE,(.L_x_216 - _ZN7cutlass13device_kernelINS_4gemm6kernel13GemmUniversalIN4cute5tupleIJiiiiEEENS1_10collective13CollectiveMmaINS1_37MainloopSm90TmaGmmaWarpSpecializedFP8ILi11ENS5_IJNS4_1CILi1EEESB_SB_EEENS1_35KernelTmaWarpSpecializedCooperativeEEENS5_IJNSA_ILi256EEENSA_ILi64EEESG_EEENS_12float_e4m3_tENS5_IJlSB_lEEESI_SJ_NS4_8TiledMMAINS4_8MMA_AtomIJNS4_4SM904GMMA30MMA_64x64x32_F32E4M3E4M3_SS_TNILNSN_7ScaleInE1ELSP_1EEEEEENS4_6LayoutINS5_IJNSA_ILi2EEESB_SB_EEENS5_IJSB_NSA_ILi0EEESV_EEEEENS5_IJNS4_10UnderscoreESY_SY_EEEEENS4_13SM90_TMA_LOADENS4_14ComposedLayoutINS4_7SwizzleILi2ELi4ELi3EEENS4_18smem_ptr_flag_bitsILi8EEENSS_INS5_IJNSA_ILi8EEESG_EEENS5_IJSG_SB_EEEEEEEvNS4_8identityES11_S1B_vS1C_EENS_8epilogue10collective6detail29Sm90TmaWarpSpecializedAdapterINS1F_15DefaultEpilogueISI_SJ_SJ_NS1E_6thread17LinearCombinationISI_Li1EffLNS1J_9ScaleType4KindE0ELNS_15FloatRoundStyleE2ESI_EENS1_15EpilogueDefaultEEEEEvvEEEEvNT_6ParamsE)
        .other          _ZN7cutlass13device_kernelINS_4gemm6kernel13GemmUniversalIN4cute5tupleIJiiiiEEENS1_10collective13CollectiveMmaINS1_37MainloopSm90TmaGmmaWarpSpecializedFP8ILi11ENS5_IJNS4_1CILi1EEESB_SB_EEENS1_35KernelTmaWarpSpecializedCooperativeEEENS5_IJNSA_ILi256EEENSA_ILi64EEESG_EEENS_12float_e4m3_tENS5_IJlSB_lEEESI_SJ_NS4_8TiledMMAINS4_8MMA_AtomIJNS4_4SM904GMMA30MMA_64x64x32_F32E4M3E4M3_SS_TNILNSN_7ScaleInE1ELSP_1EEEEEENS4_6LayoutINS5_IJNSA_ILi2EEESB_SB_EEENS5_IJSB_NSA_ILi0EEESV_EEEEENS5_IJNS4_10UnderscoreESY_SY_EEEEENS4_13SM90_TMA_LOADENS4_14ComposedLayoutINS4_7SwizzleILi2ELi4ELi3EEENS4_18smem_ptr_flag_bitsILi8EEENSS_INS5_IJNSA_ILi8EEESG_EEENS5_IJSG_SB_EEEEEEEvNS4_8identityES11_S1B_vS1C_EENS_8epilogue10collective6detail29Sm90TmaWarpSpecializedAdapterINS1F_15DefaultEpilogueISI_SJ_SJ_NS1E_6thread17LinearCombinationISI_Li1EffLNS1J_9ScaleType4KindE0ELNS_15FloatRoundStyleE2ESI_EENS1_15EpilogueDefaultEEEEEvvEEEEvNT_6ParamsE,@"STO_CUDA_ENTRY STV_DEFAULT"
_ZN7cutlass13device_kernelINS_4gemm6kernel13GemmUniversalIN4cute5tupleIJiiiiEEENS1_10collective13CollectiveMmaINS1_37MainloopSm90TmaGmmaWarpSpecializedFP8ILi11ENS5_IJNS4_1CILi1EEESB_SB_EEENS1_35KernelTmaWarpSpecializedCooperativeEEENS5_IJNSA_ILi256EEENSA_ILi64EEESG_EEENS_12float_e4m3_tENS5_IJlSB_lEEESI_SJ_NS4_8TiledMMAINS4_8MMA_AtomIJNS4_4SM904GMMA30MMA_64x64x32_F32E4M3E4M3_SS_TNILNSN_7ScaleInE1ELSP_1EEEEEENS4_6LayoutINS5_IJNSA_ILi2EEESB_SB_EEENS5_IJSB_NSA_ILi0EEESV_EEEEENS5_IJNS4_10UnderscoreESY_SY_EEEEENS4_13SM90_TMA_LOADENS4_14ComposedLayoutINS4_7SwizzleILi2ELi4ELi3EEENS4_18smem_ptr_flag_bitsILi8EEENSS_INS5_IJNSA_ILi8EEESG_EEENS5_IJSG_SB_EEEEEEEvNS4_8identityES11_S1B_vS1C_EENS_8epilogue10collective6detail29Sm90TmaWarpSpecializedAdapterINS1F_15DefaultEpilogueISI_SJ_SJ_NS1E_6thread17LinearCombinationISI_Li1EffLNS1J_9ScaleType4KindE0ELNS_15FloatRoundStyleE2ESI_EENS1_15EpilogueDefaultEEEEEvvEEEEvNT_6ParamsE:
[----:B------:R-:W-:Y:S01]  /*0000*/  LDC R1, c[0x0][0x28] ;  /* 0x00000a00ff017b82 */ /* 0x000fe20000000800 */
[----:B------:R-:W0:Y:S01]  /*0010*/  S2R R0, SR_TID.X ;  /* 0x0000000000007919 */ /* 0x000e220000002100 */
[----:B------:R-:W-:Y:S01]  /*0020*/  ELECT P0, URZ, PT ;  /* 0x00000000003f782f */ /* 0x000fe20003800000 */
[----:B------:R-:W-:Y:S01]  /*0030*/  BSSY B0, `(.L_x_0) ;  /* 0x000000f000007945 */ /* 0x000fe20003800000 */
[--C-:B0-----:R-:W-:Y:S02]  /*0040*/  SHF.R.U32.HI R2, RZ, 0x5, R0.reuse ;  /* 0x00000005ff027819 */ /* 0x101fe40000011600 */
[----:B------:R-:W-:-:S03]  /*0050*/  SHF.R.U32.HI R3, RZ, 0x7, R0 ;  /* 0x00000007ff037819 */ /* 0x000fc60000011600 */
[----:B------:R-:W0:Y:S04]  /*0060*/  SHFL.IDX PT, R5, R2, RZ, 0x1f ;  /* 0x00001fff02057589 */ /* 0x000e2800000e0000 */
[----:B------:R1:W2:Y:S01]  /*0070*/  SHFL.IDX PT, R6, R3, RZ, 0x1f ;  /* 0x00001fff03067589 */ /* 0x0002a200000e0000 */
[----:B0-----:R-:W-:-:S13]  /*0080*/  ISETP.NE.OR P0, PT, R5, RZ, !P0 ;  /* 0x000000ff0500720c */ /* 0x001fda0004705670 */
[----:B-12---:R-:W-:Y:S05]  /*0090*/  @P0 BRA `(.L_x_1) ;  /* 0x0000000000200947 */ /* 0x006fea0003800000 */
[----:B------:R-:W-:Y:S02]  /*00a0*/  ULDC.64 UR4, c[0x0][0x198] ;  /* 0x0000660000047ab9 */ /* 0x000fe40000000a00 */
[----:B------:R-:W-:Y:S02]  /*00b0*/  UIADD3 UR6, UP0, UR4, 0xf0, URZ ;  /* 0x000000f004067890 */ /* 0x000fe4000ff1e03f */
[----:B------:R-:W-:Y:S02]  /*00c0*/  UIADD3 UR4, UP1, UR4, 0x1f0, URZ ;  /* 0x000001f004047890 */ /* 0x000fe4000ff3e03f */
[----:B------:R-:W-:Y:S02]  /*00d0*/  UIADD3.X UR7, URZ, UR5, URZ, UP0, !UPT ;  /* 0x000000053f077290 */ /* 0x000fe400087fe43f */
[----:B------:R-:W-:-:S07]  /*00e0*/  UIADD3.X UR5, URZ, UR5, URZ, UP1, !UPT ;  /* 0x000000053f057290 */ /* 0x000fce0008ffe43f */
[----:B------:R0:W-:Y:S02]  /*00f0*/  UTMACCTL.PF [UR6] ;  /* 0x00000000060079b9 */ /* 0x0001e40008040000 */
[----:B------:R0:W-:Y:S02]  /*0100*/  UTMACCTL.PF [UR4] ;  /* 0x00000000040079b9 */ /* 0x0001e40008040000 */
[----:B0-----:R-:W-:Y:S01]  /*0110*/  NOP ;  /* 0x0000000000007918 */ /* 0x001fe20000000000 */
.L_x_1:
[----:B------:R-:W-:Y:S05]  /*0120*/  BSYNC B0 ;  /* 0x0000000000007941 */ /* 0x000fea0003800000 */
.L_x_0:
[----:B------:R-:W0:Y:S02]  /*0130*/  SHFL.IDX PT, R3, R2, RZ, 0x1f ;  /* 0x00001fff02037589 */ /* 0x000e2400000e0000 */
[----:B0-----:R-:W-:-:S13]  /*0140*/  ISETP.NE.AND P0, PT, R3, RZ, PT ;  /* 0x000000ff0300720c */ /* 0x001fda0003f05270 */
[----:B------:R-:W-:Y:S05]  /*0150*/  @P0 BRA `(.L_x_2) ;  /* 0x00000000009c0947 */ /* 0x000fea0003800000 */
[----:B------:R-:W-:Y:S01]  /*0160*/  ELECT P0, URZ, PT ;  /* 0x00000000003f782f */ /* 0x000fe20003800000 */
[----:B------:R-:W-:-:S12]  /*0170*/  BSSY B0, `(.L_x_2) ;  /* 0x0000025000007945 */ /* 0x000fd80003800000 */
[----:B------:R-:W-:Y:S05]  /*0180*/  @!P0 BRA `(.L_x_3) ;  /* 0x00000000008c8947 */ /* 0x000fea0003800000 */
[----:B------:R-:W0:Y:S01]  /*0190*/  S2UR UR8, SR_CgaCtaId ;  /* 0x00000000000879c3 */ /* 0x000e220000008800 */
[----:B------:R-:W-:Y:S01]  /*01a0*/  UMOV UR4, 0x400 ;  /* 0x0000040000047882 */ /* 0x000fe20000000000 */
[----:B------:R-:W-:Y:S01]  /*01b0*/  UMOV UR5, 0x1 ;  /* 0x0000000100057882 */ /* 0x000fe20000000000 */
[----:B------:R-:W-:Y:S02]  /*01c0*/  UMOV UR6, 0x100 ;  /* 0x0000010000067882 */ /* 0x000fe40000000000 */
[----:B------:R-:W-:-:S04]  /*01d0*/  UIADD3 UR6, -UR6, 0x100000, URZ ;  /* 0x0010000006067890 */ /* 0x000fc8000fffe13f */
[----:B------:R-:W-:Y:S02]  /*01e0*/  USHF.L.U32 UR7, UR6, 0xb, URZ ;  /* 0x0000000b06077899 */ /* 0x000fe4000800063f */
[----:B------:R-:W-:Y:S02]  /*01f0*/  USHF.L.U32 UR6, UR6, 0x1, URZ ;  /* 0x0000000106067899 */ /* 0x000fe4000800063f */
[----:B0-----:R-:W-:Y:S02]  /*0200*/  ULEA UR8, UR8, UR4, 0x18 ;  /* 0x0000000408087291 */ /* 0x001fe4000f8ec03f */
[----:B------:R-:W-:-:S04]  /*0210*/  UIADD3 UR4, -UR5, 0x100000, URZ ;  /* 0x0010000005047890 */ /* 0x000fc8000fffe13f */
[----:B------:R-:W-:Y:S02]  /*0220*/  USHF.L.U32 UR5, UR4, 0xb, URZ ;  /* 0x0000000b04057899 */ /* 0x000fe4000800063f */
[----:B------:R-:W-:Y:S01]  /*0230*/  USHF.L.U32 UR4, UR4, 0x1, URZ ;  /* 0x0000000104047899 */ /* 0x000fe2000800063f */
[----:B------:R-:W0:Y:S11]  /*0240*/  FENCE.VIEW.ASYNC.S ;  /* 0x00000000000073c6 */ /* 0x000e360000000000 */
[----:B0-----:R0:W1:Y:S01]  /*0250*/  SYNCS.EXCH.64 URZ, [UR8], UR4 ;  /* 0x00000004083f75b2 */ /* 0x0010620008000100 */
[----:B------:R0:W2:Y:S01]  /*0260*/  SYNCS.EXCH.64 URZ, [UR8+0x58], UR6 ;  /* 0x00005806083f75b2 */ /* 0x0000a20008000100 */
[----:B------:R0:W3:Y:S01]  /*0270*/  SYNCS.EXCH.64 URZ, [UR8+0x8], UR4 ;  /* 0x00000804083f75b2 */ /* 0x0000e20008000100 */
[----:B------:R0:W4:Y:S01]  /*0280*/  SYNCS.EXCH.64 URZ, [UR8+0x60], UR6 ;  /* 0x00006006083f75b2 */ /* 0x0001220008000100 */
[----:B------:R0:W0:Y:S01]  /*0290*/  SYNCS.EXCH.64 URZ, [UR8+0x10], UR4 ;  /* 0x00001004083f75b2 */ /* 0x0000220008000100 */
        /* <DEDUP_REMOVED lines=17> */
[----:B------:R-:W-:Y:S01]  /*03b0*/  NOP ;  /* 0x0000000000007918 */ /* 0x000fe20000000000 */
.L_x_3:
[----:B0-----:R-:W-:Y:S05]  /*03c0*/  BSYNC B0 ;  /* 0x0000000000007941 */ /* 0x001fea0003800000 */
.L_x_2:
[----:B------:R-:W0:Y:S01]  /*03d0*/  SHFL.IDX PT, R2, R2, RZ, 0x1f ;  /* 0x00001fff02027589 */ /* 0x000e2200000e0000 */
[----:B------:R-:W5:Y:S01]  /*03e0*/  LDC R3, c[0x0][0x65c] ;  /* 0x00019700ff037b82 */ /* 0x000f620000000800 */
[----:B------:R-:W-:Y:S02]  /*03f0*/  ELECT P0, URZ, PT ;  /* 0x00000000003f782f */ /* 0x000fe40003800000 */
[----:B------:R-:W-:Y:S01]  /*0400*/  SHF.R.S32.HI R4, RZ, 0x1f, R5 ;  /* 0x0000001fff047819 */ /* 0x000fe20000011405 */
[----:B------:R-:W1:Y:S01]  /*0410*/  S2R R10, SR_CTAID.Y ;  /* 0x00000000000a7919 */ /* 0x000e620000002600 */
[----:B------:R-:W-:Y:S01]  /*0420*/  UMOV UR4, 0x20 ;  /* 0x0000002000047882 */ /* 0x000fe20000000000 */
[C---:B------:R-:W-:Y:S01]  /*0430*/  ISETP.NE.AND P2, PT, R6.reuse, RZ, PT ;  /* 0x000000ff0600720c */ /* 0x040fe20003f45270 */
[----:B------:R-:W-:Y:S01]  /*0440*/  VIADD R11, R6, 0xffffffff ;  /* 0xffffffff060b7836 */ /* 0x000fe20000000000 */
[----:B------:R-:W2:Y:S01]  /*0450*/  S2R R8, SR_CTAID.X ;  /* 0x0000000000087919 */ /* 0x000ea20000002500 */
[----:B------:R-:W-:Y:S01]  /*0460*/  LEA.HI R4, R4, R5, RZ, 0x2 ;  /* 0x0000000504047211 */ /* 0x000fe200078f10ff */
[----:B------:R-:W-:Y:S01]  /*0470*/  NOP ;  /* 0x0000000000007918 */ /* 0x000fe20000000000 */
[----:B------:R-:W-:Y:S01]  /*0480*/  NOP ;  /* 0x0000000000007918 */ /* 0x000fe20000000000 */
[----:B------:R-:W-:-:S02]  /*0490*/  ISETP.GE.U32.AND P1, PT, R11, 0x2, PT ;  /* 0x000000020b00780c */ /* 0x000fc40003f26070 */
[----:B------:R-:W-:-:S05]  /*04a0*/  LOP3.LUT R4, R4, 0xfffffffc, RZ, 0xc0, !PT ;  /* 0xfffffffc04047812 */ /* 0x000fca00078ec0ff */
[----:B------:R-:W-:Y:S01]  /*04b0*/  IMAD.IADD R5, R5, 0x1, -R4 ;  /* 0x0000000105057824 */ /* 0x000fe200078e0a04 */
[----:B0-----:R-:W-:Y:S02]  /*04c0*/  ISETP.NE.OR P0, PT, R2, RZ, !P0 ;  /* 0x000000ff0200720c */ /* 0x001fe40004705670 */
[----:B-----5:R-:W-:-:S11]  /*04d0*/  ISETP.NE.AND P3, PT, R3, 0x1, PT ;  /* 0x000000010300780c */ /* 0x020fd60003f65270 */
[----:B------:R-:W-:Y:S01]  /*04e0*/  VOTEU.ALL UP0, P0 ;  /* 0x00000000003f7886 */ /* 0x000fe20000000000 */
[----:B------:R-:W-:Y:S01]  /*04f0*/  VOTEU.ALL UP1, P0 ;  /* 0x00000000003f7886 */ /* 0x000fe20000020000 */
[----:B------:R-:W2:Y:S01]  /*0500*/  @P3 LDC R9, c[0x0][0x10] ;  /* 0x00000400ff093b82 */ /* 0x000ea20000000800 */
[----:B-1----:R-:W-:Y:S02]  /*0510*/  @P3 IMAD.MOV.U32 R2, RZ, RZ, R10 ;  /* 0x000000ffff023224 */ /* 0x002fe400078e000a */
[----:B------:R-:W-:Y:S01]  /*0520*/  @!UP0 UMOV UR6, 0x400 ;  /* 0x0000040000068882 */ /* 0x000fe20000000000 */
[----:B------:R-:W-:-:S04]  /*0530*/  @!UP0 UIADD3 UR4, -UR4, 0x100000, URZ ;  /* 0x0010000004048890 */ /* 0x000fc8000fffe13f */
[----:B------:R-:W-:Y:S02]  /*0540*/  @!UP0 USHF.L.U32 UR5, UR4, 0xb, URZ ;  /* 0x0000000b04058899 */ /* 0x000fe4000800063f */
[----:B------:R-:W-:Y:S01]  /*0550*/  @!UP0 USHF.L.U32 UR4, UR4, 0x1, URZ ;  /* 0x0000000104048899 */ /* 0x000fe2000800063f */
[----:B------:R-:W-:Y:S02]  /*0560*/  @P3 IMAD.MOV.U32 R3, RZ, RZ, RZ ;  /* 0x000000ffff033224 */ /* 0x000fe400078e00ff */
[----:B------:R-:W-:Y:S01]  /*0570*/  @P3 IMAD.MOV.U32 R13, RZ, RZ, RZ ;  /* 0x000000ffff0d3224 */ /* 0x000fe200078e00ff */
[----:B------:R-:W0:Y:S08]  /*0580*/  @!UP0 S2UR UR7, SR_CgaCtaId ;  /* 0x00000000000789c3 */ /* 0x000e300000008800 */
[----:B------:R-:W1:Y:S01]  /*0590*/  @!P3 LDC R7, c[0x0][0xc] ;  /* 0x00000300ff07bb82 */ /* 0x000e620000000800 */
[----:B--2---:R-:W-:-:S04]  /*05a0*/  @P3 IMAD.WIDE.U32 R2, R8, R9, R2 ;  /* 0x0000000908023225 */ /* 0x004fc800078e0002 */
[----:B------:R-:W-:Y:S02]  /*05b0*/  IMAD.MOV.U32 R9, RZ, RZ, RZ ;  /* 0x000000ffff097224 */ /* 0x000fe400078e00ff */
[----:B------:R-:W-:Y:S01]  /*05c0*/  @P3 IMAD.IADD R3, R3, 0x1, R13 ;  /* 0x0000000103033824 */ /* 0x000fe200078e020d */
[----:B0-----:R-:W-:Y:S01]  /*05d0*/  @!UP0 ULEA UR6, UR7, UR6, 0x18 ;  /* 0x0000000607068291 */ /* 0x001fe2000f8ec03f */
[----:B------:R-:W-:Y:S01]  /*05e0*/  VOTEU.ALL UP0, P0 ;  /* 0x00000000003f7886 */ /* 0x000fe20000000000 */
[----:B------:R-:W-:-:S04]  /*05f0*/  ISETP.NE.AND P0, PT, R5, 0x3, PT ;  /* 0x000000030500780c */ /* 0x000fc80003f05270 */
[----:B------:R-:W-:-:S04]  /*0600*/  ISETP.EQ.OR P0, PT, R5, RZ, !P0 ;  /* 0x000000ff0500720c */ /* 0x000fc80004702670 */
[----:B------:R-:W-:Y:S01]  /*0610*/  ISETP.EQ.AND P0, PT, R6, RZ, P0 ;  /* 0x000000ff0600720c */ /* 0x000fe20000702270 */
[----:B------:R-:W0:Y:S02]  /*0620*/  FENCE.VIEW.ASYNC.S ;  /* 0x00000000000073c6 */ /* 0x000e240000000000 */
[----:B0-----:R0:W3:Y:S01]  /*0630*/  @!UP0 SYNCS.EXCH.64 URZ, [UR6+0xc0], UR4 ;  /* 0x0000c004063f85b2 */ /* 0x0010e20008000100 */
[----:B-1----:R-:W-:Y:S01]  /*0640*/  @!P3 IMAD.WIDE.U32 R6, R7, R10, R8 ;  /* 0x0000000a0706b225 */ /* 0x002fe200078e0008 */
[----:B------:R-:W-:-:S03]  /*0650*/  SEL R4, RZ, 0x1, !P0 ;  /* 0x00000001ff047807 */ /* 0x000fc60004000000 */
[----:B------:R-:W-:Y:S02]  /*0660*/  @!P3 IMAD.MOV.U32 R2, RZ, RZ, R6 ;  /* 0x000000ffff02b224 */ /* 0x000fe400078e0006 */
[----:B------:R-:W-:Y:S01]  /*0670*/  @!P3 IMAD.MOV.U32 R3, RZ, RZ, R7 ;  /* 0x000000ffff03b224 */ /* 0x000fe200078e0007 */
[----:B------:R-:W-:Y:S01]  /*0680*/  SEL R4, R4, 0x2, P1 ;  /* 0x0000000204047807 */ /* 0x000fe20000800000 */
[----:B------:R0:W3:Y:S01]  /*0690*/  @!UP1 SYNCS.EXCH.64 URZ, [UR6+0xc8], UR4 ;  /* 0x0000c804063f95b2 */ /* 0x0000e20008000100 */
[----:B------:R-:W-:Y:S01]  /*06a0*/  NOP ;  /* 0x0000000000007918 */ /* 0x000fe20000000000 */
[----:B---34-:R-:W-:Y:S06]  /*06b0*/  BAR.SYNC.DEFER_BLOCKING 0x0 ;  /* 0x0000000000007b1d */ /* 0x018fec0000010000 */
[----:B------:R-:W-:Y:S05]  /*06c0*/  @!P2 BRA `(.L_x_4) ;  /* 0x00000078000ca947 */ /* 0x000fea0003800000 */
[----:B------:R-:W-:-:S13]  /*06d0*/  ISETP.GT.U32.AND P0, PT, R11, 0x1, PT ;  /* 0x000000010b00780c */ /* 0x000fda0003f04070 */
[----:B0-----:R-:W-:Y:S05]  /*06e0*/  @P0 EXIT ;  /* 0x000000000000094d */ /* 0x001fea0003800000 */
[----:B------:R-:W-:Y:S01]  /*06f0*/  ULDC.64 UR4, c[0x0][0x650] ;  /* 0x0001940000047ab9 */ /* 0x000fe20000000a00 */
[----:B------:R-:W-:Y:S01]  /*0700*/  PRMT R12, RZ, 0x7610, R12 ;  /* 0x00007610ff0c7816 */ /* 0x000fe2000000000c */
[----:B------:R-:W-:Y:S01]  /*0710*/  IMAD.MOV.U32 R6, RZ, RZ, -0x1 ;  /* 0xffffffffff067424 */ /* 0x000fe200078e00ff */
[----:B------:R-:W-:Y:S01]  /*0720*/  ISETP.GE.U32.AND P0, PT, R2, UR4, PT ;  /* 0x0000000402007c0c */ /* 0x000fe2000bf06070 */
[----:B------:R-:W-:Y:S02]  /*0730*/  IMAD.MOV.U32 R7, RZ, RZ, -0x1 ;  /* 0xffffffffff077424 */ /* 0x000fe400078e00ff */
[----:B------:R-:W-:Y:S01]  /*0740*/  IMAD.MOV.U32 R5, RZ, RZ, -0x1 ;  /* 0xffffffffff057424 */ /* 0x000fe200078e00ff */
[----:B------:R-:W-:-:S13]  /*0750*/  ISETP.GE.U32.AND.EX P0, PT, R3, UR5, PT, P0 ;  /* 0x0000000503007c0c */ /* 0x000fda000bf06100 */
[----:B------:R-:W-:Y:S05]  /*0760*/  @P0 BRA `(.L_x_5) ;  /* 0x00000004005c0947 */ /* 0x000fea0003800000 */
[----:B------:R-:W0:Y:S01]  /*0770*/  LDC.64 R16, c[0x0][0x628] ;  /* 0x00018a00ff107b82 */ /* 0x000e220000000a00 */
[----:B------:R-:W-:Y:S02]  /*0780*/  IMAD.MOV.U32 R6, RZ, RZ, R2 ;  /* 0x000000ffff067224 */ /* 0x000fe400078e0002 */
[----:B------:R-:W-:-:S05]  /*0790*/  IMAD.MOV.U32 R7, RZ, RZ, R3 ;  /* 0x000000ffff077224 */ /* 0x000fca00078e0003 */
[----:B------:R-:W1:Y:S08]  /*07a0*/  LDC R18, c[0x0][0x630] ;  /* 0x00018c00ff127b82 */ /* 0x000e700000000800 */
[----:B------:R-:W2:Y:S01]  /*07b0*/  LDC.64 R20, c[0x0][0x620] ;  /* 0x00018800ff147b82 */ /* 0x000ea20000000a00 */
[----:B0-----:R-:W-:-:S04]  /*07c0*/  ISETP.NE.U32.AND P0, PT, R16, RZ, PT ;  /* 0x000000ff1000720c */ /* 0x001fc80003f05070 */
[----:B------:R-:W-:-:S13]  /*07d0*/  ISETP.NE.AND.EX P0, PT, R17, RZ, PT, P0 ;  /* 0x000000ff1100720c */ /* 0x000fda0003f05300 */
[----:B-12---:R-:W-:Y:S05]  /*07e0*/  @!P0 BRA `(.L_x_6) ;  /* 0x0000000000288947 */ /* 0x006fea0003800000 */
[----:B------:R-:W0:Y:S02]  /*07f0*/  LDC R5, c[0x0][0x634] ;  /* 0x00018d00ff057b82 */ /* 0x000e240000000800 */
[----:B0-----:R-:W-:-:S05]  /*0800*/  IADD3 R5, P0, R2, R5, RZ ;  /* 0x0000000502057210 */ /* 0x001fca0007f1e0ff */
[----:B------:R-:W-:-:S04]  /*0810*/  IMAD.X R11, RZ, RZ, R3, P0 ;  /* 0x000000ffff0b7224 */ /* 0x000fc800000e0603 */
[----:B------:R-:W-:-:S04]  /*0820*/  IMAD.WIDE.U32 R6, R11, R16, RZ ;  /* 0x000000100b067225 */ /* 0x000fc800078e00ff */
[----:B------:R-:W-:-:S04]  /*0830*/  IMAD.WIDE.U32 R12, P0, R5, R17, R6 ;  /* 0x00000011050c7225 */ /* 0x000fc80007800006 */
[----:B------:R-:W-:-:S04]  /*0840*/  IMAD.WIDE.U32 R6, R5, R16, RZ ;  /* 0x0000001005067225 */ /* 0x000fc800078e00ff */
[----:B------:R-:W-:Y:S01]  /*0850*/  IMAD.X R15, RZ, RZ, RZ, P0 ;  /* 0x000000ffff0f7224 */ /* 0x000fe200000e06ff */
[----:B------:R-:W-:Y:S01]  /*0860*/  IADD3 RZ, P0, R7, R12, RZ ;  /* 0x0000000c07ff7210 */ /* 0x000fe20007f1e0ff */
[----:B------:R-:W-:-:S04]  /*0870*/  IMAD.MOV.U32 R14, RZ, RZ, R13 ;  /* 0x000000ffff0e7224 */ /* 0x000fc800078e000d */
[----:B------:R-:W-:-:S08]  /*0880*/  IMAD.WIDE.U32.X R6, R11, R17, R14, P0 ;  /* 0x000000110b067225 */ /* 0x000fd000000e040e */
.L_x_6:
[--C-:B------:R-:W-:Y:S01]  /*0890*/  SHF.R.U64 R26, R6, R18, R7.reuse ;  /* 0x00000012061a7219 */ /* 0x100fe20000001207 */
[----:B------:R-:W0:Y:S01]  /*08a0*/  LDC.64 R22, c[0x0][0x640] ;  /* 0x00019000ff167b82 */ /* 0x000e220000000a00 */
[----:B------:R-:W-:Y:S01]  /*08b0*/  I2FP.F32.U32 R5, R8 ;  /* 0x0000000800057245 */ /* 0x000fe20000201000 */
[----:B------:R-:W-:Y:S01]  /*08c0*/  ULDC UR4, c[0x0][0x150] ;  /* 0x0000540000047ab9 */ /* 0x000fe20000000800 */
[----:B------:R-:W-:Y:S02]  /*08d0*/  SHF.R.U32.HI R6, RZ, R18, R7 ;  /* 0x00000012ff067219 */ /* 0x000fe40000011607 */
[----:B------:R-:W-:Y:S01]  /*08e0*/  IADD3 R11, P0, RZ, -R26, RZ ;  /* 0x8000001aff0b7210 */ /* 0x000fe20007f1e0ff */
[----:B------:R-:W-:Y:S01]  /*08f0*/  FMUL R5, R5, UR4 ;  /* 0x0000000405057c20 */ /* 0x000fe20008400000 */
[----:B------:R-:W-:Y:S01]  /*0900*/  ULDC UR4, c[0x0][0x154] ;  /* 0x0000550000047ab9 */ /* 0x000fe20000000800 */
[----:B------:R-:W1:Y:S02]  /*0910*/  LDC R14, c[0x0][0x618] ;  /* 0x00018600ff0e7b82 */ /* 0x000e640000000800 */
[----:B------:R-:W-:-:S02]  /*0920*/  IMAD.X R13, RZ, RZ, ~R6, P0 ;  /* 0x000000ffff0d7224 */ /* 0x000fc400000e0e06 */
[----:B------:R-:W2:Y:S01]  /*0930*/  F2I.U32.TRUNC.NTZ R5, R5 ;  /* 0x0000000500057305 */ /* 0x000ea2000020f000 */
[----:B------:R-:W-:-:S03]  /*0940*/  IMAD.WIDE.U32 R6, R11, R20, R2 ;  /* 0x000000140b067225 */ /* 0x000fc600078e0002 */
[----:B------:R-:W3:Y:S01]  /*0950*/  LDC R9, c[0x0][0x144] ;  /* 0x00005100ff097b82 */ /* 0x000ee20000000800 */
[----:B------:R-:W-:-:S04]  /*0960*/  IMAD R12, R13, R20, RZ ;  /* 0x000000140d0c7224 */ /* 0x000fc800078e02ff */
[----:B------:R-:W-:Y:S02]  /*0970*/  IMAD R11, R11, R21, R12 ;  /* 0x000000150b0b7224 */ /* 0x000fe400078e020c */
[----:B------:R-:W-:Y:S01]  /*0980*/  IMAD.MOV.U32 R12, RZ, RZ, 0x1 ;  /* 0x00000001ff0c7424 */ /* 0x000fe200078e00ff */
[----:B------:R-:W4:Y:S01]  /*0990*/  LDC R18, c[0x0][0x608] ;  /* 0x00018200ff127b82 */ /* 0x000f220000000800 */
[----:B------:R-:W-:Y:S01]  /*09a0*/  IMAD.IADD R11, R7, 0x1, R11 ;  /* 0x00000001070b7824 */ /* 0x000fe200078e020b */
[----:B0-----:R-:W-:Y:S01]  /*09b0*/  ISETP.NE.U32.AND P0, PT, R22, RZ, PT ;  /* 0x000000ff1600720c */ /* 0x001fe20003f05070 */
[----:B--2---:R-:W-:-:S03]  /*09c0*/  IMAD.MOV R7, RZ, RZ, -R5 ;  /* 0x000000ffff077224 */ /* 0x004fc600078e0a05 */
[----:B------:R-:W-:Y:S02]  /*09d0*/  ISETP.NE.AND.EX P0, PT, R23, RZ, PT, P0 ;  /* 0x000000ff1700720c */ /* 0x000fe40003f05300 */
[----:B------:R-:W0:Y:S01]  /*09e0*/  LDC R13, c[0x0][0x658] ;  /* 0x00019600ff0d7b82 */ /* 0x000e220000000800 */
[--C-:B-1----:R-:W-:Y:S02]  /*09f0*/  SHF.R.U64 R16, R6, R14, R11.reuse ;  /* 0x0000000e06107219 */ /* 0x102fe4000000120b */
[----:B------:R-:W-:Y:S02]  /*0a00*/  I2FP.F32.U32 R6, R10 ;  /* 0x0000000a00067245 */ /* 0x000fe40000201000 */
[----:B------:R-:W-:-:S03]  /*0a10*/  SHF.R.U32.HI R11, RZ, R14, R11 ;  /* 0x0000000eff0b7219 */ /* 0x000fc6000001160b */
[----:B------:R-:W1:Y:S01]  /*0a20*/  LDC R17, c[0x0][0x148] ;  /* 0x00005200ff117b82 */ /* 0x000e620000000800 */
[----:B---3--:R-:W-:Y:S02]  /*0a30*/  IMAD R5, R9, R7, R8 ;  /* 0x0000000709057224 */ /* 0x008fe400078e0208 */
[----:B------:R-:W-:Y:S01]  /*0a40*/  FMUL R7, R6, UR4 ;  /* 0x0000000406077c20 */ /* 0x000fe20008400000 */
[----:B------:R-:W-:-:S03]  /*0a50*/  IMAD.MOV.U32 R6, RZ, RZ, -0x1 ;  /* 0xffffffffff067424 */ /* 0x000fc600078e00ff */
[----:B------:R2:W3:Y:S01]  /*0a60*/  F2I.U32.TRUNC.NTZ R15, R7 ;  /* 0x00000007000f7305 */ /* 0x0004e2000020f000 */
[----:B------:R-:W1:Y:S01]  /*0a70*/  LDC R21, c[0x0][0x600] ;  /* 0x00018000ff157b82 */ /* 0x000e620000000800 */
[-CC-:B----4-:R-:W-:Y:S02]  /*0a80*/  SHF.R.U64 R27, R16, R18.reuse, R11.reuse ;  /* 0x00000012101b7219 */ /* 0x190fe4000000120b */
[----:B------:R-:W-:-:S05]  /*0a90*/  SHF.R.U32.HI R8, RZ, R18, R11 ;  /* 0x00000012ff087219 */ /* 0x000fca000001160b */
[----:B------:R-:W4:Y:S01]  /*0aa0*/  LDC R20, c[0x0][0x648] ;  /* 0x00019200ff147b82 */ /* 0x000f220000000800 */
[-CC-:B0-----:R-:W-:Y:S02]  /*0ab0*/  SHF.R.U64 R18, R27, R13.reuse, R8.reuse ;  /* 0x0000000d1b127219 */ /* 0x181fe40000001208 */
[-C--:B------:R-:W-:Y:S02]  /*0ac0*/  SHF.L.U32 R6, R6, R13.reuse, RZ ;  /* 0x0000000d06067219 */ /* 0x080fe400000006ff */
[-C--:B------:R-:W-:Y:S02]  /*0ad0*/  SHF.R.U32.HI R8, RZ, R13.reuse, R8 ;  /* 0x0000000dff087219 */ /* 0x080fe40000011608 */
[----:B------:R-:W-:Y:S01]  /*0ae0*/  LOP3.LUT R14, RZ, R6, RZ, 0x33, !PT ;  /* 0x00000006ff0e7212 */ /* 0x000fe200078e33ff */
[----:B------:R-:W0:Y:S01]  /*0af0*/  LDC R25, c[0x0][0x638] ;  /* 0x00018e00ff197b82 */ /* 0x000e220000000800 */
[----:B------:R-:W-:Y:S01]  /*0b00*/  SHF.L.U32 R11, R12, R13, RZ ;  /* 0x0000000d0c0b7219 */ /* 0x000fe200000006ff */
[----:B------:R-:W-:-:S02]  /*0b10*/  IMAD.MOV.U32 R6, RZ, RZ, R18 ;  /* 0x000000ffff067224 */ /* 0x000fc400078e0012 */
[----:B--2---:R-:W-:-:S04]  /*0b20*/  IMAD.MOV.U32 R7, RZ, RZ, R8 ;  /* 0x000000ffff077224 */ /* 0x004fc800078e0008 */
[----:B------:R-:W2:Y:S01]  /*0b30*/  LDC R24, c[0x0][0x610] ;  /* 0x00018400ff187b82 */ /* 0x000ea20000000800 */
[----:B---3--:R-:W-:Y:S05]  /*0b40*/  @!P0 BRA `(.L_x_7) ;  /* 0x0000000000288947 */ /* 0x008fea0003800000 */
[----:B------:R-:W3:Y:S02]  /*0b50*/  LDC R13, c[0x0][0x64c] ;  /* 0x00019300ff0d7b82 */ /* 0x000ee40000000800 */
[----:B---3--:R-:W-:-:S05]  /*0b60*/  IADD3 R13, P0, R18, R13, RZ ;  /* 0x0000000d120d7210 */ /* 0x008fca0007f1e0ff */
        /* <DEDUP_REMOVED lines=8> */
.L_x_7:
[----:B----4-:R-:W-:Y:S01]  /*0bf0*/  SHF.R.U64 R6, R6, R20, R7 ;  /* 0x0000001406067219 */ /* 0x010fe20000001207 */
[----:B-1----:R-:W-:Y:S01]  /*0c00*/  VIADD R7, R21, 0xffffffff ;  /* 0xffffffff15077836 */ /* 0x002fe20000000000 */
[----:B------:R-:W-:Y:S01]  /*0c10*/  LOP3.LUT R14, R27, R14, RZ, 0xc0, !PT ;  /* 0x0000000e1b0e7212 */ /* 0x000fe200078ec0ff */
[----:B------:R-:W-:Y:S02]  /*0c20*/  IMAD.MOV R15, RZ, RZ, -R15 ;  /* 0x000000ffff0f7224 */ /* 0x000fe400078e0a0f */
[----:B------:R-:W-:Y:S01]  /*0c30*/  IMAD.MOV R8, RZ, RZ, -R6 ;  /* 0x000000ffff087224 */ /* 0x000fe200078e0a06 */
[----:B------:R-:W-:Y:S01]  /*0c40*/  LOP3.LUT R7, R16, R7, RZ, 0xc0, !PT ;  /* 0x0000000710077212 */ /* 0x000fe200078ec0ff */
[----:B------:R-:W-:Y:S02]  /*0c50*/  IMAD R14, R11, R6, R14 ;  /* 0x000000060b0e7224 */ /* 0x000fe400078e020e */
[----:B------:R-:W-:Y:S02]  /*0c60*/  @P3 IMAD R5, R17, R15, R10 ;  /* 0x0000000f11053224 */ /* 0x000fe400078e020a */
[----:B0-----:R-:W-:-:S02]  /*0c70*/  IMAD R6, R8, R25, R18 ;  /* 0x0000001908067224 */ /* 0x001fc400078e0212 */
[----:B--2---:R-:W-:Y:S02]  /*0c80*/  IMAD R5, R14, R24, R5 ;  /* 0x000000180e057224 */ /* 0x004fe400078e0205 */
[----:B------:R-:W-:Y:S02]  /*0c90*/  IMAD R6, R6, R21, R7 ;  /* 0x0000001506067224 */ /* 0x000fe400078e0207 */
[----:B------:R-:W-:-:S03]  /*0ca0*/  IMAD.MOV.U32 R12, RZ, RZ, 0x1 ;  /* 0x00000001ff0c7424 */ /* 0x000fc600078e00ff */
[----:B------:R-:W-:Y:S02]  /*0cb0*/  SEL R7, R6, R5, !P3 ;  /* 0x0000000506077207 */ /* 0x000fe40005800000 */
[----:B------:R-:W-:Y:S01]  /*0cc0*/  SEL R6, R5, R6, !P3 ;  /* 0x0000000605067207 */ /* 0x000fe20005800000 */
[----:B------:R-:W-:-:S07]  /*0cd0*/  IMAD.MOV.U32 R5, RZ, RZ, R26 ;  /* 0x000000ffff057224 */ /* 0x000fce00078e001a */
.L_x_5:
[----:B------:R-:W-:-:S08]  /*0ce0*/  NOP ;  /* 0x0000000000007918 */ /* 0x000fd00000000000 */
[----:B------:R-:W0:Y:S02]  /*0cf0*/  USETMAXREG.TRY_ALLOC.CTAPOOL UP0, 0xe8 ;  /* 0x000000e8000079c8 */ /* 0x000e240008000600 */
[----:B0-----:R-:W-:-:S13]  /*0d00*/  PLOP3.LUT P0, PT, PT, PT, UP0, 0x80, 0x0 ;  /* 0x000000000000781c */ /* 0x001fda0003f0f008 */
[----:B------:R-:W-:Y:S05]  /*0d10*/  @!P0 BRA `(.L_x_5) ;  /* 0xfffffffc00f08947 */ /* 0x000fea000383ffff */
[----:B------:R-:W-:Y:S01]  /*0d20*/  ULDC.64 UR4, c[0x0][0x598] ;  /* 0x0001660000047ab9 */ /* 0x000fe20000000a00 */
[----:B------:R-:W-:Y:S01]  /*0d30*/  ULDC.64 UR16, c[0x0][0x208] ;  /* 0x0000820000107ab9 */ /* 0x000fe20000000a00 */
[----:B------:R-:W-:-:S04]  /*0d40*/  ISETP.NE.U32.AND P0, PT, RZ, UR4, PT ;  /* 0x00000004ff007c0c */ /* 0x000fc8000bf05070 */
[----:B------:R-:W-:-:S13]  /*0d50*/  ISETP.NE.AND.EX P0, PT, RZ, UR5, PT, P0 ;  /* 0x00000005ff007c0c */ /* 0x000fda000bf05300 */
[----:B------:R-:W-:Y:S05]  /*0d60*/  @!P0 BRA `(.L_x_8) ;  /* 0x00000000001c8947 */ /* 0x000fea0003800000 */
[----:B------:R-:W0:Y:S02]  /*0d70*/  LDC.64 R8, c[0x0][0x598] ;  /* 0x00016600ff087b82 */ /* 0x000e240000000a00 */
[----:B0-----:R-:W2:Y:S02]  /*0d80*/  LDG.E.64 R8, desc[UR16][R8.64] ;  /* 0x0000001008087981 */ /* 0x001ea4000c1e1b00 */
[----:B--2---:R-:W-:-:S04]  /*0d90*/  ISETP.NE.U32.AND P0, PT, R8, RZ, PT ;  /* 0x000000ff0800720c */ /* 0x004fc80003f05070 */
[----:B------:R-:W-:-:S13]  /*0da0*/  ISETP.NE.AND.EX P0, PT, R9, RZ, PT, P0 ;  /* 0x000000ff0900720c */ /* 0x000fda0003f05300 */
[----:B------:R-:W-:Y:S05]  /*0db0*/  @!P0 BRA `(.L_x_8) ;  /* 0x0000000000088947 */ /* 0x000fea0003800000 */
[----:B------:R0:W5:Y:S01]  /*0dc0*/  LD.E R8, desc[UR16][R8.64] ;  /* 0x0000001008087980 */ /* 0x000162000c101900 */
[----:B------:R-:W-:Y:S05]  /*0dd0*/  BRA `(.L_x_9) ;  /* 0x0000000000207947 */ /* 0x000fea0003800000 */
.L_x_8:
[----:B------:R-:W-:Y:S02]  /*0de0*/  ULDC.64 UR4, c[0x0][0x588] ;  /* 0x0001620000047ab9 */ /* 0x000fe40000000a00 */
[----:B------:R-:W-:-:S04]  /*0df0*/  ISETP.NE.U32.AND P0, PT, RZ, UR4, PT ;  /* 0x00000004ff007c0c */ /* 0x000fc8000bf05070 */
[----:B------:R-:W-:-:S13]  /*0e00*/  ISETP.NE.AND.EX P0, PT, RZ, UR5, PT, P0 ;  /* 0x00000005ff007c0c */ /* 0x000fda000bf05300 */
[----:B------:R-:W-:Y:S05]  /*0e10*/  @!P0 BRA `(.L_x_10) ;  /* 0x00000000000c8947 */ /* 0x000fea0003800000 */
[----:B------:R-:W0:Y:S02]  /*0e20*/  LDC.64 R8, c[0x0][0x588] ;  /* 0x00016200ff087b82 */ /* 0x000e240000000a00 */
[----:B0-----:R1:W5:Y:S01]  /*0e30*/  LDG.E R8, desc[UR16][R8.64] ;  /* 0x0000001008087981 */ /* 0x001362000c1e1900 */
[----:B------:R-:W-:Y:S05]  /*0e40*/  BRA `(.L_x_9) ;  /* 0x0000000000047947 */ /* 0x000fea0003800000 */
.L_x_10:
[----:B------:R-:W2:Y:S02]  /*0e50*/  LDC R8, c[0x0][0x580] ;  /* 0x00016000ff087b82 */ /* 0x000ea40000000800 */
.L_x_9:
[----:B------:R-:W-:Y:S02]  /*0e60*/  ULDC.64 UR4, c[0x0][0x5a0] ;  /* 0x0001680000047ab9 */ /* 0x000fe40000000a00 */
[----:B------:R-:W-:-:S04]  /*0e70*/  ISETP.NE.U32.AND P0, PT, RZ, UR4, PT ;  /* 0x00000004ff007c0c */ /* 0x000fc8000bf05070 */
[----:B------:R-:W-:-:S13]  /*0e80*/  ISETP.NE.AND.EX P0, PT, RZ, UR5, PT, P0 ;  /* 0x00000005ff007c0c */ /* 0x000fda000bf05300 */
[----:B------:R-:W-:Y:S05]  /*0e90*/  @!P0 BRA `(.L_x_11) ;  /* 0x00000000001c8947 */ /* 0x000fea0003800000 */
[----:B------:R-:W3:Y:S02]  /*0ea0*/  LDC.64 R10, c[0x0][0x5a0] ;  /* 0x00016800ff0a7b82 */ /* 0x000ee40000000a00 */
[----:B---3--:R-:W3:Y:S02]  /*0eb0*/  LDG.E.64 R10, desc[UR16][R10.64] ;  /* 0x000000100a0a7981 */ /* 0x008ee4000c1e1b00 */
[----:B---3--:R-:W-:-:S04]  /*0ec0*/  ISETP.NE.U32.AND P0, PT, R10, RZ, PT ;  /* 0x000000ff0a00720c */ /* 0x008fc80003f05070 */
[----:B------:R-:W-:-:S13]  /*0ed0*/  ISETP.NE.AND.EX P0, PT, R11, RZ, PT, P0 ;  /* 0x000000ff0b00720c */ /* 0x000fda0003f05300 */
[----:B------:R-:W-:Y:S05]  /*0ee0*/  @!P0 BRA `(.L_x_11) ;  /* 0x0000000000088947 */ /* 0x000fea0003800000 */
[----:B01----:R0:W5:Y:S01]  /*0ef0*/  LD.E R9, desc[UR16][R10.64] ;  /* 0x000000100a097980 */ /* 0x003162000c101900 */
[----:B------:R-:W-:Y:S05]  /*0f00*/  BRA `(.L_x_12) ;  /* 0x0000000000207947 */ /* 0x000fea0003800000 */
.L_x_11:
[----:B------:R-:W-:Y:S02]  /*0f10*/  ULDC.64 UR4, c[0x0][0x590] ;  /* 0x0001640000047ab9 */ /* 0x000fe40000000a00 */
[----:B------:R-:W-:-:S04]  /*0f20*/  ISETP.NE.U32.AND P0, PT, RZ, UR4, PT ;  /* 0x00000004ff007c0c */ /* 0x000fc8000bf05070 */
[----:B------:R-:W-:-:S13]  /*0f30*/  ISETP.NE.AND.EX P0, PT, RZ, UR5, PT, P0 ;  /* 0x00000005ff007c0c */ /* 0x000fda000bf05300 */
[----:B------:R-:W-:Y:S05]  /*0f40*/  @!P0 BRA `(.L_x_13) ;  /* 0x00000000000c8947 */ /* 0x000fea0003800000 */
[----:B------:R-:W0:Y:S02]  /*0f50*/  LDC.64 R10, c[0x0][0x590] ;  /* 0x00016400ff0a7b82 */ /* 0x000e240000000a00 */
[----:B01----:R1:W5:Y:S01]  /*0f60*/  LDG.E R9, desc[UR16][R10.64] ;  /* 0x000000100a097981 */ /* 0x003362000c1e1900 */
[----:B------:R-:W-:Y:S05]  /*0f70*/  BRA `(.L_x_12) ;  /* 0x0000000000047947 */ /* 0x000fea0003800000 */
.L_x_13:
[----:B01----:R-:W3:Y:S02]  /*0f80*/  LDC R9, c[0x0][0x584] ;  /* 0x00016100ff097b82 */ /* 0x003ee40000000800 */
.L_x_12:
[----:B------:R-:W-:-:S13]  /*0f90*/  LOP3.LUT P0, RZ, R12, 0xff, RZ, 0xc0, !PT ;  /* 0x000000ff0cff7812 */ /* 0x000fda000780c0ff */
[----:B------:R-:W-:Y:S05]  /*0fa0*/  @!P0 EXIT ;  /* 0x000000000000894d */ /* 0x000fea0003800000 */
[----:B------:R-:W-:Y:S01]  /*0fb0*/  ULDC UR4, c[0x0][0x28c] ;  /* 0x0000a30000047ab9 */ /* 0x000fe20000000800 */
[----:B------:R-:W-:Y:S01]  /*0fc0*/  LOP3.LUT R142, R4, 0x1, RZ, 0xfc, !PT ;  /* 0x00000001048e7812 */ /* 0x000fe200078efcff */
[----:B------:R-:W-:-:S04]  /*0fd0*/  UIADD3 UR4, UR4, 0x3f, URZ ;  /* 0x0000003f04047890 */ /* 0x000fc8000fffe03f */
[----:B------:R-:W-:-:S04]  /*0fe0*/  USHF.R.S32.HI UR5, URZ, 0x1f, UR4 ;  /* 0x0000001f3f057899 */ /* 0x000fc80008011404 */
[----:B------:R-:W-:-:S03]  /*0ff0*/  ULEA.HI UR5, UR5, UR4, URZ, 0x6 ;  /* 0x0000000405057291 */ /* 0x000fc6000f8f303f */
[----:B------:R-:W-:Y:S01]  /*1000*/  UMOV UR4, URZ ;  /* 0x0000003f00047c82 */ /* 0x000fe20008000000 */
[----:B------:R-:W-:-:S03]  /*1010*/  USHF.R.S32.HI UR9, URZ, 0x6, UR5 ;  /* 0x000000063f097899 */ /* 0x000fc60008011405 */
[----:B------:R-:W-:-:S09]  /*1020*/  UMOV UR5, URZ ;  /* 0x0000003f00057c82 */ /* 0x000fd20008000000 */
.L_x_166:
[----:B01----:R-:W-:Y:S01]  /*1030*/  LOP3.LUT R10, R0, 0x80, RZ, 0xc0, !PT ;  /* 0x00000080000a7812 */ /* 0x003fe200078ec0ff */
[----:B------:R-:W0:Y:S01]  /*1040*/  S2UR UR13, SR_CgaCtaId ;  /* 0x00000000000d79c3 */ /* 0x000e220000008800 */
[----:B------:R-:W-:Y:S01]  /*1050*/  UMOV UR12, 0x400 ;  /* 0x00000400000c7882 */ /* 0x000fe20000000000 */
[----:B------:R-:W-:Y:S01]  /*1060*/  UMOV UR6, URZ ;  /* 0x0000003f00067c82 */ /* 0x000fe20008000000 */
[----:B------:R-:W-:Y:S01]  /*1070*/  SHF.R.U32.HI R10, RZ, 0x7, R10 ;  /* 0x00000007ff0a7819 */ /* 0x000fe2000001160a */
[----:B------:R-:W-:Y:S01]  /*1080*/  UMOV UR7, URZ ;  /* 0x0000003f00077c82 */ /* 0x000fe20008000000 */
[----:B------:R-:W-:Y:S01]  /*1090*/  UMOV UR18, UR5 ;  /* 0x0000000500127c82 */ /* 0x000fe20008000000 */
[----:B------:R-:W-:Y:S02]  /*10a0*/  CS2R R18, SRZ ;  /* 0x0000000000127805 */ /* 0x000fe4000001ff00 */
[----:B------:R-:W-:Y:S01]  /*10b0*/  CS2R R16, SRZ ;  /* 0x0000000000107805 */ /* 0x000fe2000001ff00 */
[----:B------:R-:W1:Y:S01]  /*10c0*/  LDC R11, c[0x0][0x28c] ;  /* 0x0000a300ff0b7b82 */ /* 0x000e620000000800 */
[----:B----4-:R-:W4:Y:S01]  /*10d0*/  SHFL.IDX PT, R10, R10, RZ, 0x1f ;  /* 0x00001fff0a0a7589 */ /* 0x010f2200000e0000 */
[----:B------:R-:W-:-:S02]  /*10e0*/  CS2R R20, SRZ ;  /* 0x0000000000147805 */ /* 0x000fc4000001ff00 */
[----:B------:R-:W-:Y:S02]  /*10f0*/  CS2R R22, SRZ ;  /* 0x0000000000167805 */ /* 0x000fe4000001ff00 */
[----:B------:R-:W-:Y:S02]  /*1100*/  CS2R R88, SRZ ;  /* 0x0000000000587805 */ /* 0x000fe4000001ff00 */
[----:B------:R-:W-:Y:S02]  /*1110*/  CS2R R90, SRZ ;  /* 0x00000000005a7805 */ /* 0x000fe4000001ff00 */
[----:B------:R-:W-:Y:S02]  /*1120*/  CS2R R92, SRZ ;  /* 0x00000000005c7805 */ /* 0x000fe4000001ff00 */
[----:B------:R-:W-:Y:S02]  /*1130*/  CS2R R96, SRZ ;  /* 0x0000000000607805 */ /* 0x000fe4000001ff00 */
        /* <DEDUP_REMOVED lines=16> */
[----:B-1----:R-:W-:Y:S02]  /*1240*/  ISETP.GE.AND P0, PT, R11, 0x1, PT ;  /* 0x000000010b00780c */ /* 0x002fe40003f06270 */
[----:B------:R-:W-:Y:S02]  /*1250*/  CS2R R128, SRZ ;  /* 0x0000000000807805 */ /* 0x000fe4000001ff00 */
[----:B----4-:R-:W-:-:S02]  /*1260*/  R2UR UR8, R10 ;  /* 0x000000000a0872ca */ /* 0x010fc400000e0000 */
[----:B------:R-:W-:Y:S02]  /*1270*/  CS2R R130, SRZ ;  /* 0x0000000000827805 */ /* 0x000fe4000001ff00 */
[----:B------:R-:W-:Y:S02]  /*1280*/  CS2R R132, SRZ ;  /* 0x0000000000847805 */ /* 0x000fe4000001ff00 */
[----:B------:R-:W-:Y:S02]  /*1290*/  CS2R R134, SRZ ;  /* 0x0000000000867805 */ /* 0x000fe4000001ff00 */
[----:B------:R-:W-:Y:S02]  /*12a0*/  CS2R R136, SRZ ;  /* 0x0000000000887805 */ /* 0x000fe4000001ff00 */
[----:B------:R-:W-:Y:S02]  /*12b0*/  CS2R R138, SRZ ;  /* 0x00000000008a7805 */ /* 0x000fe4000001ff00 */
[----:B------:R-:W-:Y:S01]  /*12c0*/  CS2R R140, SRZ ;  /* 0x00000000008c7805 */ /* 0x000fe2000001ff00 */
[----:B------:R-:W-:Y:S01]  /*12d0*/  IMAD.MOV.U32 R143, RZ, RZ, RZ ;  /* 0x000000ffff8f7224 */ /* 0x000fe200078e00ff */
[----:B------:R-:W-:Y:S01]  /*12e0*/  CS2R R56, SRZ ;  /* 0x0000000000387805 */ /* 0x000fe2000001ff00 */
[----:B------:R-:W-:Y:S01]  /*12f0*/  IMAD.MOV.U32 R145, RZ, RZ, RZ ;  /* 0x000000ffff917224 */ /* 0x000fe200078e00ff */
[----:B------:R-:W-:Y:S01]  /*1300*/  CS2R R58, SRZ ;  /* 0x00000000003a7805 */ /* 0x000fe2000001ff00 */
[----:B--23--:R-:W-:Y:S01]  /*1310*/  IMAD.U32 R13, RZ, RZ, UR4 ;  /* 0x00000004ff0d7e24 */ /* 0x00cfe2000f8e00ff */
[----:B------:R-:W-:Y:S01]  /*1320*/  CS2R R60, SRZ ;  /* 0x00000000003c7805 */ /* 0x000fe2000001ff00 */
[----:B------:R-:W-:Y:S01]  /*1330*/  ULEA.HI UR10, UR8, UR8, URZ, 0x1 ;  /* 0x00000008080a7291 */ /* 0x000fe2000f8f083f */
[----:B------:R-:W-:-:S02]  /*1340*/  CS2R R62, SRZ ;  /* 0x00000000003e7805 */ /* 0x000fc4000001ff00 */
[----:B------:R-:W-:Y:S02]  /*1350*/  CS2R R64, SRZ ;  /* 0x0000000000407805 */ /* 0x000fe4000001ff00 */
[----:B------:R-:W-:Y:S01]  /*1360*/  CS2R R66, SRZ ;  /* 0x0000000000427805 */ /* 0x000fe2000001ff00 */
[----:B------:R-:W-:Y:S01]  /*1370*/  ULOP3.LUT UR11, UR10, 0xffffe, URZ, 0xc0, !UPT ;  /* 0x000ffffe0a0b7892 */ /* 0x000fe2000f8ec03f */
[----:B------:R-:W-:Y:S01]  /*1380*/  CS2R R68, SRZ ;  /* 0x0000000000447805 */ /* 0x000fe2000001ff00 */
[----:B0-----:R-:W-:Y:S01]  /*1390*/  ULEA UR10, UR13, UR12, 0x18 ;  /* 0x0000000c0d0a7291 */ /* 0x001fe2000f8ec03f */
[----:B------:R-:W-:Y:S01]  /*13a0*/  CS2R R70, SRZ ;  /* 0x0000000000467805 */ /* 0x000fe2000001ff00 */
[----:B------:R-:W-:Y:S01]  /*13b0*/  UIADD3 UR11, UR8, -UR11, URZ ;  /* 0x8000000b080b7290 */ /* 0x000fe2000fffe03f */
[----:B------:R-:W-:Y:S02]  /*13c0*/  CS2R R72, SRZ ;  /* 0x0000000000487805 */ /* 0x000fe4000001ff00 */
[----:B------:R-:W-:Y:S01]  /*13d0*/  CS2R R74, SRZ ;  /* 0x00000000004a7805 */ /* 0x000fe2000001ff00 */
[----:B------:R-:W-:Y:S01]  /*13e0*/  UMOV UR8, URZ ;  /* 0x0000003f00087c82 */ /* 0x000fe20008000000 */
[----:B------:R-:W-:Y:S01]  /*13f0*/  ULEA UR11, UR11, UR10, 0xc ;  /* 0x0000000a0b0b7291 */ /* 0x000fe2000f8e603f */
[----:B------:R-:W-:-:S02]  /*1400*/  CS2R R76, SRZ ;  /* 0x00000000004c7805 */ /* 0x000fc4000001ff00 */
[----:B------:R-:W-:Y:S02]  /*1410*/  CS2R R78, SRZ ;  /* 0x00000000004e7805 */ /* 0x000fe4000001ff00 */
[----:B------:R-:W-:Y:S01]  /*1420*/  CS2R R80, SRZ ;  /* 0x0000000000507805 */ /* 0x000fe2000001ff00 */
[----:B------:R-:W-:Y:S01]  /*1430*/  UIADD3 UR11, UR11, 0x180, URZ ;  /* 0x000001800b0b7890 */ /* 0x000fe2000fffe03f */
[----:B------:R-:W-:Y:S02]  /*1440*/  CS2R R82, SRZ ;  /* 0x0000000000527805 */ /* 0x000fe4000001ff00 */
[----:B------:R-:W-:Y:S02]  /*1450*/  CS2R R84, SRZ ;  /* 0x0000000000547805 */ /* 0x000fe4000001ff00 */
[----:B------:R-:W-:Y:S01]  /*1460*/  CS2R R86, SRZ ;  /* 0x0000000000567805 */ /* 0x000fe2000001ff00 */
[----:B------:R-:W-:Y:S01]  /*1470*/  USHF.R.U32.HI UR11, URZ, 0x4, UR11 ;  /* 0x000000043f0b7899 */ /* 0x000fe2000801160b */
[----:B------:R-:W-:-:S02]  /*1480*/  CS2R R24, SRZ ;  /* 0x0000000000187805 */ /* 0x000fc4000001ff00 */
[----:B------:R-:W-:Y:S02]  /*1490*/  CS2R R26, SRZ ;  /* 0x00000000001a7805 */ /* 0x000fe4000001ff00 */
[----:B------:R-:W-:Y:S01]  /*14a0*/  CS2R R28, SRZ ;  /* 0x00000000001c7805 */ /* 0x000fe2000001ff00 */
[----:B------:R-:W-:Y:S01]  /*14b0*/  ULOP3.LUT UR11, UR11, 0x3fff, URZ, 0xc0, !UPT ;  /* 0x00003fff0b0b7892 */ /* 0x000fe2000f8ec03f */
        /* <DEDUP_REMOVED lines=12> */
[----:B------:R-:W-:Y:S01]  /*1580*/  CS2R R54, SRZ ;  /* 0x0000000000367805 */ /* 0x000fe2000001ff00 */
[----:B------:R-:W-:Y:S06]  /*1590*/  @!P0 BRA `(.L_x_14) ;  /* 0x0000000800588947 */ /* 0x000fec0003800000 */
[----:B------:R-:W-:-:S13]  /*15a0*/  ISETP.NE.AND P1, PT, R142, 0x3, PT ;  /* 0x000000038e00780c */ /* 0x000fda0003f25270 */
[----:B------:R-:W-:Y:S05]  /*15b0*/  @!P1 BRA `(.L_x_15) ;  /* 0x0000000000049947 */ /* 0x000fea0003800000 */
[----:B------:R-:W-:Y:S01]  /*15c0*/  BPT.TRAP 0x1 ;  /* 0x000000040000795c */ /* 0x000fe20000300000 */
.L_x_15:
[----:B------:R-:W-:Y:S01]  /*15d0*/  ULEA UR6, UR5, UR10, 0x3 ;  /* 0x0000000a05067291 */ /* 0x000fe2000f8e183f */
[----:B------:R-:W-:-:S05]  /*15e0*/  IMAD.U32 R10, RZ, RZ, UR4 ;  /* 0x00000004ff0a7e24 */ /* 0x000fca000f8e00ff */
[----:B------:R-:W-:-:S04]  /*15f0*/  SHF.L.U32 R10, R10, 0x1f, RZ ;  /* 0x0000001f0a0a7819 */ /* 0x000fc800000006ff */
[----:B------:R0:W1:Y:S01]  /*1600*/  SYNCS.PHASECHK.TRANS64.TRYWAIT P0, [UR6], R10 ;  /* 0x0000000aff0075a7 */ /* 0x0000620008000146 */
[----:B------:R-:W-:Y:S05]  /*1610*/  @!P1 BRA `(.L_x_16) ;  /* 0x0000000000049947 */ /* 0x000fea0003800000 */
[----:B------:R-:W-:Y:S01]  /*1620*/  BPT.TRAP 0x1 ;  /* 0x000000040000795c */ /* 0x000fe20000300000 */
.L_x_16:
[----:B-1----:R-:W-:Y:S05]  /*1630*/  @P0 BRA `(.L_x_17) ;  /* 0x0000000000080947 */ /* 0x002fea0003800000 */
[----:B------:R-:W1:Y:S02]  /*1640*/  SYNCS.PHASECHK.TRANS64.TRYWAIT P0, [UR6], R10 ;  /* 0x0000000aff0075a7 */ /* 0x000e640008000146 */
[----:B-1----:R-:W-:Y:S05]  /*1650*/  @!P0 BRA `(.L_x_18) ;  /* 0x0000008000b08947 */ /* 0x002fea0003800000 */
.L_x_17:
[----:B------:R-:W-:Y:S01]  /*1660*/  UIADD3 UR6, UR10, 0x2c180, URZ ;  /* 0x0002c1800a067890 */ /* 0x000fe2000fffe03f */
[----:B------:R-:W-:Y:S01]  /*1670*/  WARPGROUP.ARRIVE ;  /* 0x00000000000079c5 */ /* 0x000fe20000000000 */
[----:B------:R-:W-:Y:S01]  /*1680*/  ULOP3.LUT UR8, UR11, 0x10000, URZ, 0xfc, !UPT ;  /* 0x000100000b087892 */ /* 0x000fe2000f8efc3f */
[----:B------:R-:W-:Y:S01]  /*1690*/  CS2R R18, SRZ ;  /* 0x0000000000127805 */ /* 0x000fe2000001ff00 */
[----:B------:R-:W-:Y:S01]  /*16a0*/  USHF.R.U32.HI UR6, URZ, 0x4, UR6 ;  /* 0x000000043f067899 */ /* 0x000fe20008011606 */
[----:B------:R-:W-:Y:S01]  /*16b0*/  CS2R R16, SRZ ;  /* 0x0000000000107805 */ /* 0x000fe2000001ff00 */
[----:B------:R-:W-:Y:S01]  /*16c0*/  ULEA UR8, UR5, UR8, 0xa ;  /* 0x0000000805087291 */ /* 0x000fe2000f8e503f */
[----:B------:R-:W-:Y:S01]  /*16d0*/  CS2R R20, SRZ ;  /* 0x0000000000147805 */ /* 0x000fe2000001ff00 */
[----:B------:R-:W-:Y:S01]  /*16e0*/  ULOP3.LUT UR6, UR6, 0x3fff, URZ, 0xc0, !UPT ;  /* 0x00003fff06067892 */ /* 0x000fe2000f8ec03f */
[----:B------:R-:W-:Y:S01]  /*16f0*/  CS2R R22, SRZ ;  /* 0x0000000000167805 */ /* 0x000fe2000001ff00 */
[----:B------:R-:W-:Y:S01]  /*1700*/  UMOV UR13, 0x80000020 ;  /* 0x80000020000d7882 */ /* 0x000fe20000000000 */
[----:B------:R-:W-:Y:S01]  /*1710*/  UMOV UR15, 0x80000020 ;  /* 0x80000020000f7882 */ /* 0x000fe20000000000 */
[----:B------:R-:W-:Y:S01]  /*1720*/  ULOP3.LUT UR6, UR6, 0x10000, URZ, 0xfc, !UPT ;  /* 0x0001000006067892 */ /* 0x000fe2000f8efc3f */
[----:B------:R-:W-:Y:S01]  /*1730*/  CS2R R88, SRZ ;  /* 0x0000000000587805 */ /* 0x000fe2000001ff00 */
[----:B------:R-:W-:Y:S01]  /*1740*/  UMOV UR12, UR8 ;  /* 0x00000008000c7c82 */ /* 0x000fe20008000000 */
[----:B------:R-:W-:Y:S01]  /*1750*/  CS2R R90, SRZ ;  /* 0x00000000005a7805 */ /* 0x000fe2000001ff00 */
[----:B------:R-:W-:Y:S01]  /*1760*/  ULEA UR7, UR5, UR6, 0x8 ;  /* 0x0000000605077291 */ /* 0x000fe2000f8e403f */
[----:B------:R-:W-:Y:S01]  /*1770*/  CS2R R92, SRZ ;  /* 0x00000000005c7805 */ /* 0x000fe2000001ff00 */
[----:B------:R-:W-:Y:S01]  /*1780*/  UIADD3 UR6, UR8, 0x200, URZ ;  /* 0x0000020008067890 */ /* 0x000fe2000fffe03f */
[----:B------:R-:W-:-:S02]  /*1790*/  CS2R R96, SRZ ;  /* 0x0000000000607805 */ /* 0x000fc4000001ff00 */
[----:B------:R-:W-:Y:S02]  /*17a0*/  CS2R R94, SRZ ;  /* 0x00000000005e7805 */ /* 0x000fe4000001ff00 */
[----:B------:R-:W-:Y:S02]  /*17b0*/  CS2R R98, SRZ ;  /* 0x0000000000627805 */ /* 0x000fe4000001ff00 */
[----:B------:R-:W-:Y:S01]  /*17c0*/  CS2R R100, SRZ ;  /* 0x0000000000647805 */ /* 0x000fe2000001ff00 */
[----:B------:R-:W-:Y:S01]  /*17d0*/  UMOV UR14, UR7 ;  /* 0x00000007000e7c82 */ /* 0x000fe20008000000 */
[----:B------:R-:W-:Y:S01]  /*17e0*/  CS2R R102, SRZ ;  /* 0x0000000000667805 */ /* 0x000fe2000001ff00 */
[----:B------:R-:W-:Y:S01]  /*17f0*/  QGMMA.64x64x32.F32.E4M3.E4M3 R56, gdesc[UR12], RZ, !UPT ;  /* 0x00e000000c3879f3 */ /* 0x000fe2000c7008ff */
[----:B------:R-:W-:Y:S01]  /*1800*/  UMOV UR12, UR6 ;  /* 0x00000006000c7c82 */ /* 0x000fe20008000000 */
[----:B------:R-:W-:Y:S01]  /*1810*/  UMOV UR13, 0x80000020 ;  /* 0x80000020000d7882 */ /* 0x000fe20000000000 */
[----:B------:R-:W-:Y:S01]  /*1820*/  UMOV UR6, 0x2 ;  /* 0x0000000200067882 */ /* 0x000fe20000000000 */
[----:B------:R-:W-:Y:S01]  /*1830*/  QGMMA.64x64x32.F32.E4M3.E4M3 R24, gdesc[UR12], RZ, !UPT ;  /* 0x00e000000c1879f3 */ /* 0x000fe2000c7008ff */
[----:B------:R-:W-:Y:S01]  /*1840*/  UIADD3 UR14, UR7, 0x2, URZ ;  /* 0x00000002070e7890 */ /* 0x000fe2000fffe03f */
[----:B------:R-:W-:Y:S01]  /*1850*/  CS2R R104, SRZ ;  /* 0x0000000000687805 */ /* 0x000fe2000001ff00 */
[----:B------:R-:W-:Y:S01]  /*1860*/  UIADD3 UR12, UR8, 0x2, URZ ;  /* 0x00000002080c7890 */ /* 0x000fe2000fffe03f */
[----:B------:R-:W-:Y:S01]  /*1870*/  CS2R R108, SRZ ;  /* 0x00000000006c7805 */ /* 0x000fe2000001ff00 */
[----:B------:R-:W-:Y:S01]  /*1880*/  ULDC UR7, c[0x0][0x50c] ;  /* 0x0001430000077ab9 */ /* 0x000fe20000000800 */
[----:B------:R-:W-:Y:S01]  /*1890*/  UIADD3 UR8, UR8, 0x202, URZ ;  /* 0x0000020208087890 */ /* 0x000fe2000fffe03f */
[----:B------:R-:W-:Y:S01]  /*18a0*/  CS2R R106, SRZ ;  /* 0x00000000006a7805 */ /* 0x000fe2000001ff00 */
[----:B------:R-:W-:Y:S01]  /*18b0*/  UISETP.NE.AND UP0, UPT, UR7, 0x2, UPT ;  /* 0x000000020700788c */ /* 0x000fe2000bf05270 */
[----:B------:R-:W-:Y:S01]  /*18c0*/  CS2R R110, SRZ ;  /* 0x00000000006e7805 */ /* 0x000fe2000001ff00 */
[----:B------:R-:W-:Y:S01]  /*18d0*/  UMOV UR13, 0x80000020 ;  /* 0x80000020000d7882 */ /* 0x000fe20000000000 */
[----:B------:R-:W-:Y:S01]  /*18e0*/  UMOV UR15, 0x80000020 ;  /* 0x80000020000f7882 */ /* 0x000fe20000000000 */
[----:B------:R-:W-:Y:S01]  /*18f0*/  USEL UR7, URZ, 0x1, UP0 ;  /* 0x000000013f077887 */ /* 0x000fe20008000000 */
[----:B------:R-:W-:-:S02]  /*1900*/  CS2R R112, SRZ ;  /* 0x0000000000707805 */ /* 0x000fc4000001ff00 */
[----:B------:R-:W-:Y:S02]  /*1910*/  CS2R R114, SRZ ;  /* 0x0000000000727805 */ /* 0x000fe4000001ff00 */
[----:B------:R-:W-:Y:S02]  /*1920*/  CS2R R116, SRZ ;  /* 0x0000000000747805 */ /* 0x000fe4000001ff00 */
[----:B------:R-:W-:Y:S02]  /*1930*/  CS2R R118, SRZ ;  /* 0x0000000000767805 */ /* 0x000fe4000001ff00 */
[----:B------:R-:W-:Y:S02]  /*1940*/  CS2R R120, SRZ ;  /* 0x0000000000787805 */ /* 0x000fe4000001ff00 */
[----:B------:R-:W-:Y:S02]  /*1950*/  ISETP.NE.AND P0, PT, RZ, UR7, PT ;  /* 0x00000007ff007c0c */ /* 0x000fe4000bf05270 */
        /* <DEDUP_REMOVED lines=10> */
[----:B------:R-:W-:Y:S02]  /*1a00*/  IMAD.MOV.U32 R143, RZ, RZ, RZ ;  /* 0x000000ffff8f7224 */ /* 0x000fe400078e00ff */
[----:B------:R-:W-:Y:S01]  /*1a10*/  IMAD.MOV.U32 R145, RZ, RZ, RZ ;  /* 0x000000ffff917224 */ /* 0x000fe200078e00ff */
[----:B------:R-:W-:Y:S01]  /*1a20*/  QGMMA.64x64x32.F32.E4M3.E4M3 R56, gdesc[UR12], R56 ;  /* 0x00e000000c3879f3 */ /* 0x000fe20008700838 */
[----:B------:R-:W-:Y:S01]  /*1a30*/  UMOV UR12, UR8 ;  /* 0x00000008000c7c82 */ /* 0x000fe20008000000 */
[----:B------:R-:W-:-:S02]  /*1a40*/  UMOV UR13, 0x80000020 ;  /* 0x80000020000d7882 */ /* 0x000fc40000000000 */
[----:B------:R-:W-:Y:S01]  /*1a50*/  QGMMA.64x64x32.F32.E4M3.E4M3 R24, gdesc[UR12], R24, gsb0 ;  /* 0x00e000000c1879f3 */ /* 0x000fe20008000818 */
[----:B------:R-:W-:Y:S05]  /*1a60*/  @!P0 BRA `(.L_x_19) ;  /* 0x0000000400088947 */ /* 0x000fea0003800000 */
[----:B------:R-:W-:Y:S02]  /*1a70*/  WARPGROUP.DEPBAR.LE gsb0, 0x0 ;  /* 0x00008000000079c5 */ /* 0x000fe40000010000 */
[----:B------:R-:W-:-:S01]  /*1a80*/  FADD R145, RZ, R56 ;  /* 0x00000038ff917221 */ /* 0x000fc20000000000 */
[----:B------:R-:W-:Y:S01]  /*1a90*/  FADD R140, RZ, R57 ;  /* 0x00000039ff8c7221 */ /* 0x000fe20000000000 */
        /* <DEDUP_REMOVED lines=62> */
[----:B------:R-:W-:-:S06]  /*1e80*/  UMOV UR6, URZ ;  /* 0x0000003f00067c82 */ /* 0x000fcc0008000000 */
.L_x_19:
[----:B------:R-:W-:-:S04]  /*1e90*/  UIADD3 UR18, UR5, 0x1, URZ ;  /* 0x0000000105127890 */ /* 0x000fc8000fffe03f */
[----:B------:R-:W-:-:S04]  /*1ea0*/  UISETP.NE.AND UP0, UPT, UR18, 0xb, UPT ;  /* 0x0000000b1200788c */ /* 0x000fc8000bf05270 */
[----:B------:R-:W-:Y:S02]  /*1eb0*/  USEL UR8, URZ, 0x1, UP0 ;  /* 0x000000013f087887 */ /* 0x000fe40008000000 */
[----:B------:R-:W-:Y:S02]  /*1ec0*/  USEL UR18, UR18, URZ, UP0 ;  /* 0x0000003f12127287 */ /* 0x000fe40008000000 */
[----:B------:R-:W-:-:S06]  /*1ed0*/  ULOP3.LUT UR8, UR4, UR8, URZ, 0x3c, !UPT ;  /* 0x0000000804087292 */ /* 0x000fcc000f8e3c3f */
[----:B------:R-:W-:Y:S01]  /*1ee0*/  IMAD.U32 R13, RZ, RZ, UR8 ;  /* 0x00000008ff0d7e24 */ /* 0x000fe2000f8e00ff */
[----:B------:R-:W-:-:S06]  /*1ef0*/  UMOV UR8, 0x1 ;  /* 0x0000000100087882 */ /* 0x000fcc0000000000 */
.L_x_14:
[----:B------:R-:W-:-:S04]  /*1f00*/  UISETP.LT.AND UP0, UPT, UR9, 0x1, UPT ;  /* 0x000000010900788c */ /* 0x000fc8000bf01270 */
[----:B------:R-:W-:-:S04]  /*1f10*/  USEL UR12, UR9, 0x1, UP0 ;  /* 0x00000001090c7887 */ /* 0x000fc80008000000 */
[----:B------:R-:W-:-:S04]  /*1f20*/  UIADD3 UR12, UR9, -UR12, URZ ;  /* 0x8000000c090c7290 */ /* 0x000fc8000fffe03f */
[----:B------:R-:W-:-:S06]  /*1f30*/  UISETP.GE.AND UP0, UPT, UR12, 0x1, UPT ;  /* 0x000000010c00788c */ /* 0x000fcc000bf06270 */
[----:B------:R-:W-:-:S13]  /*1f40*/  PLOP3.LUT P0, PT, PT, PT, UP0, 0x80, 0x0 ;  /* 0x000000000000781c */ /* 0x000fda0003f0f008 */
[----:B------:R-:W-:Y:S05]  /*1f50*/  @!P0 BRA `(.L_x_20) ;  /* 0x00000008002c8947 */ /* 0x000fea0003800000 */
[----:B01----:R-:W-:Y:S01]  /*1f60*/  IMAD.U32 R10, RZ, RZ, UR12 ;  /* 0x0000000cff0a7e24 */ /* 0x003fe2000f8e00ff */
[----:B------:R-:W-:Y:S01]  /*1f70*/  UMOV UR19, UR5 ;  /* 0x0000000500137c82 */ /* 0x000fe20008000000 */
[----:B------:R-:W-:-:S05]  /*1f80*/  ULDC UR21, c[0x0][0x50c] ;  /* 0x0001430000157ab9 */ /* 0x000fca0000000800 */
.L_x_28:
[----:B------:R-:W-:-:S13]  /*1f90*/  ISETP.NE.AND P1, PT, R142, 0x3, PT ;  /* 0x000000038e00780c */ /* 0x000fda0003f25270 */
[----:B01----:R-:W-:Y:S05]  /*1fa0*/  @!P1 BRA `(.L_x_21) ;  /* 0x0000000000049947 */ /* 0x003fea0003800000 */
[----:B------:R-:W-:Y:S01]  /*1fb0*/  BPT.TRAP 0x1 ;  /* 0x000000040000795c */ /* 0x000fe20000300000 */
.L_x_21:
[----:B------:R-:W0:Y:S01]  /*1fc0*/  S2UR UR12, SR_CgaCtaId ;  /* 0x00000000000c79c3 */ /* 0x000e220000008800 */
[----:B------:R-:W-:Y:S01]  /*1fd0*/  UMOV UR10, 0x400 ;  /* 0x00000400000a7882 */ /* 0x000fe20000000000 */
[----:B------:R-:W-:Y:S01]  /*1fe0*/  SHF.L.U32 R11, R13, 0x1f, RZ ;  /* 0x0000001f0d0b7819 */ /* 0x000fe200000006ff */
[----:B0-----:R-:W-:-:S04]  /*1ff0*/  ULEA UR10, UR12, UR10, 0x18 ;  /* 0x0000000a0c0a7291 */ /* 0x001fc8000f8ec03f */
[----:B------:R-:W-:-:S09]  /*2000*/  ULEA UR12, UR18, UR10, 0x3 ;  /* 0x0000000a120c7291 */ /* 0x000fd2000f8e183f */
[----:B------:R0:W1:Y:S01]  /*2010*/  SYNCS.PHASECHK.TRANS64.TRYWAIT P0, [UR12], R11 ;  /* 0x0000000bff0075a7 */ /* 0x000062000800014c */
[----:B------:R-:W-:Y:S05]  /*2020*/  @!P1 BRA `(.L_x_22) ;  /* 0x0000000000049947 */ /* 0x000fea0003800000 */
[----:B------:R-:W-:Y:S01]  /*2030*/  BPT.TRAP 0x1 ;  /* 0x000000040000795c */ /* 0x000fe20000300000 */
.L_x_22:
[----:B-1----:R-:W-:Y:S05]  /*2040*/  @P0 BRA `(.L_x_23) ;  /* 0x0000000000080947 */ /* 0x002fea0003800000 */
[----:B------:R-:W1:Y:S02]  /*2050*/  SYNCS.PHASECHK.TRANS64.TRYWAIT P0, [UR12], R11 ;  /* 0x0000000bff0075a7 */ /* 0x000e64000800014c */
[----:B-1----:R-:W-:Y:S05]  /*2060*/  @!P0 BRA `(.L_x_24) ;  /* 0x0000007800448947 */ /* 0x002fea0003800000 */
.L_x_23:
[----:B------:R-:W-:Y:S01]  /*2070*/  UIADD3 UR12, UR10, 0x2c180, URZ ;  /* 0x0002c1800a0c7890 */ /* 0x000fe2000fffe03f */
[----:B------:R-:W-:Y:S01]  /*2080*/  WARPGROUP.ARRIVE ;  /* 0x00000000000079c5 */ /* 0x000fe20000000000 */
[----:B------:R-:W-:Y:S02]  /*2090*/  UISETP.NE.AND UP0, UPT, UR7, URZ, UPT ;  /* 0x0000003f0700728c */ /* 0x000fe4000bf05270 */
[----:B------:R-:W-:Y:S02]  /*20a0*/  USHF.R.U32.HI UR12, URZ, 0x4, UR12 ;  /* 0x000000043f0c7899 */ /* 0x000fe4000801160c */
[----:B------:R-:W-:Y:S02]  /*20b0*/  USEL UR8, UR8, URZ, !UP0 ;  /* 0x0000003f08087287 */ /* 0x000fe4000c000000 */
[----:B------:R-:W-:Y:S02]  /*20c0*/  ULOP3.LUT UR12, UR12, 0x3fff, URZ, 0xc0, !UPT ;  /* 0x00003fff0c0c7892 */ /* 0x000fe4000f8ec03f */
[----:B------:R-:W-:-:S02]  /*20d0*/  ULOP3.LUT UR7, UR11, 0x10000, URZ, 0xfc, !UPT ;  /* 0x000100000b077892 */ /* 0x000fc4000f8efc3f */
[----:B------:R-:W-:Y:S02]  /*20e0*/  ULOP3.LUT UR12, UR12, 0x10000, URZ, 0xfc, !UPT ;  /* 0x000100000c0c7892 */ /* 0x000fe4000f8efc3f */
[----:B------:R-:W-:Y:S02]  /*20f0*/  UISETP.NE.U32.AND UP0, UPT, UR8, URZ, UPT ;  /* 0x0000003f0800728c */ /* 0x000fe4000bf05070 */
[----:B------:R-:W-:Y:S02]  /*2100*/  ULEA UR8, UR18, UR7, 0xa ;  /* 0x0000000712087291 */ /* 0x000fe4000f8e503f */
[----:B------:R-:W-:Y:S02]  /*2110*/  ULEA UR7, UR18, UR12, 0x8 ;  /* 0x0000000c12077291 */ /* 0x000fe4000f8e403f */
[----:B------:R-:W-:Y:S01]  /*2120*/  UIADD3 UR20, UR8, 0x200, URZ ;  /* 0x0000020008147890 */ /* 0x000fe2000fffe03f */
[----:B------:R-:W-:Y:S02]  /*2130*/  UMOV UR13, 0x80000020 ;  /* 0x80000020000d7882 */ /* 0x000fe40000000000 */
[----:B------:R-:W-:Y:S01]  /*2140*/  UMOV UR12, UR8 ;  /* 0x00000008000c7c82 */ /* 0x000fe20008000000 */
[----:B------:R-:W-:Y:S01]  /*2150*/  UMOV UR15, 0x80000020 ;  /* 0x80000020000f7882 */ /* 0x000fe20000000000 */
[----:B------:R-:W-:Y:S01]  /*2160*/  UMOV UR14, UR7 ;  /* 0x00000007000e7c82 */ /* 0x000fe20008000000 */
[----:B------:R-:W-:Y:S01]  /*2170*/  UIADD3 UR6, UR6, 0x2, URZ ;  /* 0x0000000206067890 */ /* 0x000fe2000fffe03f */
[----:B------:R-:W-:Y:S01]  /*2180*/  QGMMA.64x64x32.F32.E4M3.E4M3 R56, gdesc[UR12], R56, UP0 ;  /* 0x00e000000c3879f3 */ /* 0x000fe2000bf00838 */
[----:B------:R-:W-:Y:S01]  /*2190*/  UMOV UR12, UR20 ;  /* 0x00000014000c7c82 */ /* 0x000fe20008000000 */
[----:B------:R-:W-:-:S02]  /*21a0*/  UMOV UR13, 0x80000020 ;  /* 0x80000020000d7882 */ /* 0x000fc40000000000 */
[----:B------:R-:W-:Y:S01]  /*21b0*/  QGMMA.64x64x32.F32.E4M3.E4M3 R24, gdesc[UR12], R24, UP0 ;  /* 0x00e000000c1879f3 */ /* 0x000fe2000bf00818 */
[----:B------:R-:W-:Y:S02]  /*21c0*/  UIADD3 UR12, UR8, 0x2, URZ ;  /* 0x00000002080c7890 */ /* 0x000fe4000fffe03f */
[----:B------:R-:W-:Y:S02]  /*21d0*/  UIADD3 UR14, UR7, 0x2, URZ ;  /* 0x00000002070e7890 */ /* 0x000fe4000fffe03f */
[----:B------:R-:W-:Y:S01]  /*21e0*/  UIADD3 UR8, UR8, 0x202, URZ ;  /* 0x0000020208087890 */ /* 0x000fe2000fffe03f */
[----:B------:R-:W-:Y:S01]  /*21f0*/  UMOV UR13, 0x80000020 ;  /* 0x80000020000d7882 */ /* 0x000fe20000000000 */
[----:B------:R-:W-:Y:S01]  /*2200*/  UMOV UR15, 0x80000020 ;  /* 0x80000020000f7882 */ /* 0x000fe20000000000 */
[----:B------:R-:W-:-:S04]  /*2210*/  UISETP.NE.AND UP0, UPT, UR6, UR21, UPT ;  /* 0x000000150600728c */ /* 0x000fc8000bf05270 */
[----:B------:R-:W-:-:S06]  /*2220*/  USEL UR7, URZ, 0x1, UP0 ;  /* 0x000000013f077887 */ /* 0x000fcc0008000000 */
[----:B------:R-:W-:Y:S01]  /*2230*/  ISETP.NE.AND P0, PT, RZ, UR7, PT ;  /* 0x00000007ff007c0c */ /* 0x000fe2000bf05270 */
[----:B------:R-:W-:Y:S01]  /*2240*/  QGMMA.64x64x32.F32.E4M3.E4M3 R56, gdesc[UR12], R56 ;  /* 0x00e000000c3879f3 */ /* 0x000fe20008700838 */
[----:B------:R-:W-:Y:S01]  /*2250*/  UMOV UR12, UR8 ;  /* 0x00000008000c7c82 */ /* 0x000fe20008000000 */
[----:B------:R-:W-:Y:S02]  /*2260*/  UMOV UR13, 0x80000020 ;  /* 0x80000020000d7882 */ /* 0x000fe40000000000 */
[----:B------:R-:W-:Y:S03]  /*2270*/  QGMMA.64x64x32.F32.E4M3.E4M3 R24, gdesc[UR12], R24, gsb0 ;  /* 0x00e000000c1879f3 */ /* 0x000fe60008000818 */
[----:B------:R-:W-:-:S05]  /*2280*/  WARPGROUP.DEPBAR.LE gsb0, 0x1 ;  /* 0x00008000000079c5 */ /* 0x000fca0000010100 */
[----:B------:R-:W-:Y:S05]  /*2290*/  @!P0 BRA `(.L_x_25) ;  /* 0x0000000400088947 */ /* 0x000fea0003800000 */
[----:B------:R-:W-:Y:S02]  /*22a0*/  WARPGROUP.DEPBAR.LE gsb0, 0x0 ;  /* 0x00008000000079c5 */ /* 0x000fe40000010000 */
[----:B------:R-:W-:-:S01]  /*22b0*/  FADD R145, R56, R145 ;  /* 0x0000009138917221 */ /* 0x000fc20000000000 */
[----:B------:R-:W-:Y:S01]  /*22c0*/  FADD R140, R57, R140 ;  /* 0x0000008c398c7221 */ /* 0x000fe20000000000 */
        /* <DEDUP_REMOVED lines=62> */
[----:B------:R-:W-:-:S06]  /*26b0*/  UMOV UR6, URZ ;  /* 0x0000003f00067c82 */ /* 0x000fcc0008000000 */
.L_x_25:
[----:B------:R-:W-:Y:S05]  /*26c0*/  @!P1 BRA `(.L_x_26) ;  /* 0x0000000000049947 */ /* 0x000fea0003800000 */
[----:B------:R-:W-:Y:S01]  /*26d0*/  BPT.TRAP 0x1 ;  /* 0x000000040000795c */ /* 0x000fe20000300000 */
.L_x_26:
[----:B------:R-:W-:Y:S01]  /*26e0*/  ULEA UR8, UR19, UR10, 0x3 ;  /* 0x0000000a13087291 */ /* 0x000fe2000f8e183f */
[----:B------:R-:W-:-:S03]  /*26f0*/  ISETP.GT.U32.AND P0, PT, R4, 0x1, PT ;  /* 0x000000010400780c */ /* 0x000fc60003f04070 */
[----:B------:R-:W-:-:S04]  /*2700*/  UIADD3 UR8, UR8, 0x58, URZ ;  /* 0x0000005808087890 */ /* 0x000fc8000fffe03f */
[----:B------:R-:W-:-:S09]  /*2710*/  UPRMT UR8, URZ, 0x654, UR8 ;  /* 0x000006543f087896 */ /* 0x000fd20008000008 */
[----:B------:R-:W-:Y:S01]  /*2720*/  SYNCS.ARRIVE.TRANS64.RED.A1T0 RZ, [UR8], RZ ;  /* 0x000000ffffff79a7 */ /* 0x000fe20008100408 */
[----:B------:R-:W-:Y:S05]  /*2730*/  @P0 BRA `(.L_x_27) ;  /* 0x0000000000040947 */ /* 0x000fea0003800000 */
[----:B------:R-:W-:Y:S01]  /*2740*/  BPT.TRAP 0x1 ;  /* 0x000000040000795c */ /* 0x000fe20000300000 */
.L_x_27:
[----:B------:R-:W-:Y:S01]  /*2750*/  UIADD3 UR18, UR18, 0x1, URZ ;  /* 0x0000000112127890 */ /* 0x000fe2000fffe03f */
[C---:B------:R-:W-:Y:S01]  /*2760*/  ISETP.GT.AND P0, PT, R10.reuse, 0x1, PT ;  /* 0x000000010a00780c */ /* 0x040fe20003f04270 */
[----:B------:R-:W-:Y:S01]  /*2770*/  UIADD3 UR19, UR19, 0x1, URZ ;  /* 0x0000000113137890 */ /* 0x000fe2000fffe03f */
[----:B------:R-:W-:Y:S01]  /*2780*/  VIADD R10, R10, 0xffffffff ;  /* 0xffffffff0a0a7836 */ /* 0x000fe20000000000 */
[----:B------:R-:W-:Y:S02]  /*2790*/  UISETP.NE.AND UP0, UPT, UR18, 0xb, UPT ;  /* 0x0000000b1200788c */ /* 0x000fe4000bf05270 */
[----:B------:R-:W-:Y:S02]  /*27a0*/  UISETP.NE.AND UP1, UPT, UR19, 0xb, UPT ;  /* 0x0000000b1300788c */ /* 0x000fe4000bf25270 */
[----:B------:R-:W-:Y:S02]  /*27b0*/  USEL UR8, URZ, 0x1, UP0 ;  /* 0x000000013f087887 */ /* 0x000fe40008000000 */
[----:B------:R-:W-:-:S02]  /*27c0*/  USEL UR18, UR18, URZ, UP0 ;  /* 0x0000003f12127287 */ /* 0x000fc40008000000 */
[----:B------:R-:W-:Y:S02]  /*27d0*/  USEL UR19, UR19, URZ, UP1 ;  /* 0x0000003f13137287 */ /* 0x000fe40008800000 */
[----:B------:R-:W-:Y:S01]  /*27e0*/  LOP3.LUT R13, R13, UR8, RZ, 0x3c, !PT ;  /* 0x000000080d0d7c12 */ /* 0x000fe2000f8e3cff */
[----:B------:R-:W-:Y:S01]  /*27f0*/  UMOV UR8, 0x1 ;  /* 0x0000000100087882 */ /* 0x000fe20000000000 */
[----:B------:R-:W-:Y:S08]  /*2800*/  @P0 BRA `(.L_x_28) ;  /* 0xfffffff400e00947 */ /* 0x000ff0000383ffff */
.L_x_20:
[----:B------:R-:W-:Y:S01]  /*2810*/  UISETP.NE.AND UP0, UPT, UR6, URZ, UPT ;  /* 0x0000003f0600728c */ /* 0x000fe2000bf05270 */
[----:B01----:R-:W0:Y:S03]  /*2820*/  LDC R10, c[0x0][0x28c] ;  /* 0x0000a300ff0a7b82 */ /* 0x003e260000000800 */
[----:B------:R-:W-:-:S06]  /*2830*/  USEL UR6, URZ, 0x1, !UP0 ;  /* 0x000000013f067887 */ /* 0x000fcc000c000000 */
[----:B------:R-:W-:Y:S02]  /*2840*/  ISETP.NE.AND P0, PT, RZ, UR6, PT ;  /* 0x00000006ff007c0c */ /* 0x000fe4000bf05270 */
[----:B0-----:R-:W-:-:S11]  /*2850*/  ISETP.GE.AND P1, PT, R10, 0x1, PT ;  /* 0x000000010a00780c */ /* 0x001fd60003f26270 */
[----:B------:R-:W-:Y:S05]  /*2860*/  @!P0 BRA `(.L_x_29) ;  /* 0x0000000400048947 */ /* 0x000fea0003800000 */
[----:B------:R-:W-:Y:S02]  /*2870*/  WARPGROUP.DEPBAR.LE gsb0, 0x0 ;  /* 0x00008000000079c5 */ /* 0x000fe40000010000 */
[----:B------:R-:W-:Y:S01]  /*2880*/  FADD R145, R56, R145 ;  /* 0x0000009138917221 */ /* 0x000fe20000000000 */
        /* <DEDUP_REMOVED lines=62> */
[----:B------:R-:W-:-:S07]  /*2c70*/  FADD R18, R18, R55 ;  /* 0x0000003712127221 */ /* 0x000fce0000000000 */
.L_x_29:
[----:B------:R-:W-:Y:S02]  /*2c80*/  WARPGROUP.DEPBAR.LE gsb0, 0x0 ;  /* 0x00008000000079c5 */ /* 0x000fe40000010000 */
[----:B------:R-:W-:Y:S05]  /*2c90*/  @!P1 BRA `(.L_x_30) ;  /* 0x0000000000409947 */ /* 0x000fea0003800000 */
[----:B------:R-:W-:-:S13]  /*2ca0*/  ISETP.NE.AND P0, PT, R142, 0x3, PT ;  /* 0x000000038e00780c */ /* 0x000fda0003f05270 */
[----:B------:R-:W-:Y:S05]  /*2cb0*/  @!P0 BRA `(.L_x_31) ;  /* 0x0000000000048947 */ /* 0x000fea0003800000 */
[----:B------:R-:W-:Y:S01]  /*2cc0*/  BPT.TRAP 0x1 ;  /* 0x000000040000795c */ /* 0x000fe20000300000 */
.L_x_31:
[----:B------:R-:W-:Y:S01]  /*2cd0*/  UISETP.LT.AND UP0, UPT, UR9, 0x1, UPT ;  /* 0x000000010900788c */ /* 0x000fe2000bf01270 */
[----:B------:R-:W-:-:S03]  /*2ce0*/  ISETP.GT.U32.AND P0, PT, R4, 0x1, PT ;  /* 0x000000010400780c */ /* 0x000fc60003f04070 */
[----:B------:R-:W-:-:S04]  /*2cf0*/  USEL UR8, UR9, 0x1, UP0 ;  /* 0x0000000109087887 */ /* 0x000fc80008000000 */
[----:B------:R-:W-:-:S04]  /*2d00*/  UIADD3 UR8, UR5, UR9, -UR8 ;  /* 0x0000000905087290 */ /* 0x000fc8000fffe808 */
[----:B------:R-:W-:-:S04]  /*2d10*/  UIMAD.WIDE.U32 UR6, UR8, -0x45d1745d, URZ ;  /* 0xba2e8ba3080678a5 */ /* 0x000fc8000f8e003f */
[----:B------:R-:W-:-:S04]  /*2d20*/  USHF.R.U32.HI UR6, URZ, 0x3, UR7 ;  /* 0x000000033f067899 */ /* 0x000fc80008011607 */
[----:B------:R-:W-:-:S04]  /*2d30*/  UIMAD UR8, UR6, -0xb, UR8 ;  /* 0xfffffff5060878a4 */ /* 0x000fc8000f8e0208 */
[----:B------:R-:W-:-:S04]  /*2d40*/  ULEA UR8, UR8, UR10, 0x3 ;  /* 0x0000000a08087291 */ /* 0x000fc8000f8e183f */
[----:B------:R-:W-:-:S04]  /*2d50*/  UIADD3 UR8, UR8, 0x58, URZ ;  /* 0x0000005808087890 */ /* 0x000fc8000fffe03f */
[----:B------:R-:W-:-:S09]  /*2d60*/  UPRMT UR8, URZ, 0x654, UR8 ;  /* 0x000006543f087896 */ /* 0x000fd20008000008 */
[----:B------:R-:W-:Y:S01]  /*2d70*/  SYNCS.ARRIVE.TRANS64.RED.A1T0 RZ, [UR8], RZ ;  /* 0x000000ffffff79a7 */ /* 0x000fe20008100408 */
[----:B------:R-:W-:Y:S05]  /*2d80*/  @P0 BRA `(.L_x_30) ;  /* 0x0000000000040947 */ /* 0x000fea0003800000 */
[----:B------:R-:W-:Y:S01]  /*2d90*/  BPT.TRAP 0x1 ;  /* 0x000000040000795c */ /* 0x000fe20000300000 */
.L_x_30:
[----:B------:R-:W0:Y:S01]  /*2da0*/  LDC R14, c[0x0][0x288] ;  /* 0x0000a200ff0e7b82 */ /* 0x000e220000000800 */
[----:B------:R-:W-:Y:S01]  /*2db0*/  IMAD.SHL.U32 R33, R7, 0x40, RZ ;  /* 0x0000004007217824 */ /* 0x000fe200078e00ff */
[--C-:B------:R-:W-:Y:S01]  /*2dc0*/  SHF.R.U32.HI R10, RZ, 0x2, R0.reuse ;  /* 0x00000002ff0a7819 */ /* 0x100fe20000011600 */
[----:B------:R-:W-:Y:S01]  /*2dd0*/  UIADD3 UR5, UR9, UR5, URZ ;  /* 0x0000000509057290 */ /* 0x000fe2000fffe03f */
[----:B------:R-:W-:Y:S01]  /*2de0*/  LOP3.LUT R12, R0, 0x60, RZ, 0xc0, !PT ;  /* 0x00000060000c7812 */ /* 0x000fe200078ec0ff */
[----:B------:R-:W-:Y:S01]  /*2df0*/  IMAD.SHL.U32 R34, R6, 0x100, RZ ;  /* 0x0000010006227824 */ /* 0x000fe200078e00ff */
[----:B------:R-:W-:Y:S01]  /*2e00*/  SHF.R.U32.HI R13, RZ, 0x7, R0 ;  /* 0x00000007ff0d7819 */ /* 0x000fe20000011600 */
[----:B------:R-:W-:Y:S01]  /*2e10*/  UISETP.GT.U32.AND UP0, UPT, UR5, 0xa, UPT ;  /* 0x0000000a0500788c */ /* 0x000fe2000bf04070 */
[----:B------:R-:W-:Y:S01]  /*2e20*/  LOP3.LUT R11, R10, 0x7, RZ, 0xc0, !PT ;  /* 0x000000070a0b7812 */ /* 0x000fe200078ec0ff */
[C---:B------:R-:W-:Y:S01]  /*2e30*/  IMAD.SHL.U32 R26, R0.reuse, 0x2, RZ ;  /* 0x00000002001a7824 */ /* 0x040fe200078e00ff */
[----:B------:R-:W-:Y:S01]  /*2e40*/  SHF.R.U32.HI R12, RZ, 0x1, R12 ;  /* 0x00000001ff0c7819 */ /* 0x000fe2000001160c */
[----:B------:R-:W-:Y:S01]  /*2e50*/  ULDC UR12, c[0x0][0x284] ;  /* 0x0000a100000c7ab9 */ /* 0x000fe20000000800 */
[----:B------:R-:W-:Y:S01]  /*2e60*/  LOP3.LUT R10, R13, 0x1, RZ, 0xc0, !PT ;  /* 0x000000010d0a7812 */ /* 0x000fe200078ec0ff */
[----:B------:R-:W-:Y:S01]  /*2e70*/  UISETP.LT.U32.AND UP0, UPT, UR9, 0xb, UP0 ;  /* 0x0000000b0900788c */ /* 0x000fe20008701070 */
[----:B------:R-:W-:Y:S01]  /*2e80*/  IADD3 R15, RZ, -R12, -R11 ;  /* 0x8000000cff0f7210 */ /* 0x000fe20007ffe80b */
[----:B------:R-:W-:Y:S01]  /*2e90*/  UISETP.GE.U32.AND UP1, UPT, UR9, 0xb, UPT ;  /* 0x0000000b0900788c */ /* 0x000fe2000bf26070 */
[----:B------:R-:W-:Y:S01]  /*2ea0*/  LOP3.LUT R13, R0, 0x3, RZ, 0xc0, !PT ;  /* 0x00000003000d7812 */ /* 0x000fe200078ec0ff */
[C---:B------:R-:W-:Y:S01]  /*2eb0*/  IMAD.SHL.U32 R24, R10.reuse, 0x40, RZ ;  /* 0x000000400a187824 */ /* 0x040fe200078e00ff */
[----:B------:R-:W-:Y:S01]  /*2ec0*/  SHF.R.S32.HI R29, RZ, 0x1f, R5 ;  /* 0x0000001fff1d7819 */ /* 0x000fe20000011405 */
[----:B------:R-:W-:Y:S01]  /*2ed0*/  UIMAD.WIDE.U32 UR6, UR5, -0x45d1745d, URZ ;  /* 0xba2e8ba3050678a5 */ /* 0x000fe2000f8e003f */
[C---:B------:R-:W-:Y:S01]  /*2ee0*/  LOP3.LUT R26, R33.reuse, 0x6, R26, 0xf8, !PT ;  /* 0x00000006211a7812 */ /* 0x040fe200078ef81a */
[----:B------:R-:W-:Y:S01]  /*2ef0*/  USEL UR8, URZ, 0x1, !UP0 ;  /* 0x000000013f087887 */ /* 0x000fe2000c000000 */
[----:B------:R-:W-:Y:S01]  /*2f00*/  IMAD R15, R10, -0x40, R15 ;  /* 0xffffffc00a0f7824 */ /* 0x000fe200078e020f */
[----:B------:R-:W-:Y:S01]  /*2f10*/  ULDC.64 UR10, c[0x0][0x5d0] ;  /* 0x00017400000a7ab9 */ /* 0x000fe20000000a00 */
[----:B0-----:R-:W-:Y:S01]  /*2f20*/  ISETP.GE.AND P0, PT, R33, R14, PT ;  /* 0x0000000e2100720c */ /* 0x001fe20003f06270 */
[----:B------:R-:W-:Y:S01]  /*2f30*/  IMAD R10, R13, -0x2, R14 ;  /* 0xfffffffe0d0a7824 */ /* 0x000fe200078e020e */
[----:B------:R-:W-:Y:S01]  /*2f40*/  SHF.R.S32.HI R27, RZ, 0x1f, R26 ;  /* 0x0000001fff1b7819 */ /* 0x000fe2000001141a */
[----:B------:R-:W-:Y:S01]  /*2f50*/  IMAD R14, R29, UR10, RZ ;  /* 0x0000000a1d0e7c24 */ /* 0x000fe2000f8e02ff */
[----:B------:R-:W-:Y:S01]  /*2f60*/  ISETP.GE.OR P0, PT, R34, UR12, P0 ;  /* 0x0000000c22007c0c */ /* 0x000fe20008706670 */
[----:B------:R-:W-:Y:S01]  /*2f70*/  USHF.R.U32.HI UR6, URZ, 0x3, UR7 ;  /* 0x000000033f067899 */ /* 0x000fe20008011607 */
[----:B------:R-:W-:Y:S01]  /*2f80*/  LOP3.LUT R35, R24, 0x40, R11, 0xe2, !PT ;  /* 0x0000004018237812 */ /* 0x000fe200078ee20b */
[----:B------:R-:W-:Y:S01]  /*2f90*/  ULOP3.LUT UR4, UR4, UR8, URZ, 0x3c, !UPT ;  /* 0x0000000804047292 */ /* 0x000fe2000f8e3c3f */
[----:B------:R-:W-:Y:S01]  /*2fa0*/  IMAD.WIDE R24, R6, 0x100, RZ ;  /* 0x0000010006187825 */ /* 0x000fe200078e02ff */
[----:B------:R-:W-:Y:S01]  /*2fb0*/  UIMAD UR5, UR6, -0xb, UR5 ;  /* 0xfffffff5060578a4 */ /* 0x000fe2000f8e0205 */
[----:B------:R-:W-:Y:S01]  /*2fc0*/  IADD3 R34, -R34, UR12, R15 ;  /* 0x0000000c22227c10 */ /* 0x000fe2000fffe10f */
[----:B------:R-:W-:Y:S01]  /*2fd0*/  @UP1 ULOP3.LUT UR4, UR4, 0x1, UR6, 0x78, !UPT ;  /* 0x0000000104041892 */ /* 0x000fe2000f8e7806 */
[C---:B------:R-:W-:Y:S01]  /*2fe0*/  IMAD R11, R5.reuse, UR11, R14 ;  /* 0x0000000b050b7c24 */ /* 0x040fe2000f8e020e */
[----:B------:R-:W-:Y:S01]  /*2ff0*/  LOP3.LUT R35, R24, R35, R12, 0xfe, !PT ;  /* 0x0000002318237212 */ /* 0x000fe200078efe0c */
[----:B------:R-:W-:-:S04]  /*3000*/  IMAD.WIDE.U32 R6, R5, UR10, R26 ;  /* 0x0000000a05067c25 */ /* 0x000fc8000f8e001a */
[----:B------:R-:W-:Y:S02]  /*3010*/  IMAD.IADD R7, R7, 0x1, R11 ;  /* 0x0000000107077824 */ /* 0x000fe400078e020b */
[----:B------:R-:W-:Y:S02]  /*3020*/  IMAD.IADD R33, R10, 0x1, -R33 ;  /* 0x000000010a217824 */ /* 0x000fe400078e0a21 */
[----:B------:R-:W-:Y:S01]  /*3030*/  IMAD.MOV.U32 R32, RZ, RZ, -0x1 ;  /* 0xffffffffff207424 */ /* 0x000fe200078e00ff */
[----:B------:R-:W-:Y:S06]  /*3040*/  @P0 BRA `(.L_x_32) ;  /* 0x0000004800040947 */ /* 0x000fec0003800000 */
[----:B------:R-:W0:Y:S01]  /*3050*/  LDC.64 R30, c[0x0][0x5c8] ;  /* 0x00017200ff1e7b82 */ /* 0x000e220000000a00 */
[----:B------:R-:W-:Y:S01]  /*3060*/  ULDC.64 UR6, c[0x0][0x5c0] ;  /* 0x0001700000067ab9 */ /* 0x000fe20000000a00 */
[----:B------:R-:W-:Y:S01]  /*3070*/  BSSY B0, `(.L_x_32) ;  /* 0x000047e000007945 */ /* 0x000fe20003800000 */
[-C--:B0-----:R-:W-:Y:S02]  /*3080*/  IMAD R10, R25, R30.reuse, RZ ;  /* 0x0000001e190a7224 */ /* 0x081fe400078e02ff */
[----:B------:R-:W-:-:S04]  /*3090*/  IMAD.WIDE.U32 R6, R35, R30, R6 ;  /* 0x0000001e23067225 */ /* 0x000fc800078e0006 */
[----:B------:R-:W-:Y:S01]  /*30a0*/  IMAD R13, R35, R31, R10 ;  /* 0x0000001f230d7224 */ /* 0x000fe200078e020a */
[----:B------:R-:W-:Y:S01]  /*30b0*/  IADD3 R14, P4, R6, UR6, RZ ;  /* 0x00000006060e7c10 */ /* 0x000fe2000ff9e0ff */
[C---:B------:R-:W-:Y:S01]  /*30c0*/  IMAD.SHL.U32 R11, R30.reuse, 0x80, RZ ;  /* 0x000000801e0b7824 */ /* 0x040fe200078e00ff */
[C---:B------:R-:W-:Y:S01]  /*30d0*/  LEA R28, P2, R30.reuse, R6, 0x3 ;  /* 0x000000061e1c7211 */ /* 0x040fe200078418ff */
[----:B------:R-:W-:Y:S01]  /*30e0*/  IMAD.IADD R36, R7, 0x1, R13 ;  /* 0x0000000107247824 */ /* 0x000fe200078e020d */
[----:B------:R-:W-:Y:S02]  /*30f0*/  SHF.L.U64.HI R7, R30, 0x7, R31 ;  /* 0x000000071e077819 */ /* 0x000fe4000001021f */
[----:B------:R-:W-:Y:S02]  /*3100*/  IADD3 R10, P1, P0, R6, UR6, R11 ;  /* 0x00000006060a7c10 */ /* 0x000fe4000f83e00b */
[----:B------:R-:W-:Y:S02]  /*3110*/  IADD3.X R15, R36, UR7, RZ, P4, !PT ;  /* 0x00000007240f7c10 */ /* 0x000fe4000a7fe4ff */
[----:B---3-5:R-:W-:-:S02]  /*3120*/  FSETP.NEU.AND P4, PT, R9, RZ, PT ;  /* 0x000000ff0900720b */ /* 0x028fc40003f8d000 */
[----:B------:R-:W-:Y:S02]  /*3130*/  LEA.HI.X R30, R30, R36, R31, 0x3, P2 ;  /* 0x000000241e1e7211 */ /* 0x000fe400010f1c1f */
[C---:B------:R-:W-:Y:S02]  /*3140*/  IADD3 R12, P2, R28.reuse, UR6, RZ ;  /* 0x000000061c0c7c10 */ /* 0x040fe4000ff5e0ff */
[----:B------:R-:W-:Y:S02]  /*3150*/  IADD3 R6, P5, P6, R28, UR6, R11 ;  /* 0x000000061c067c10 */ /* 0x000fe4000febe00b */
[--C-:B------:R-:W-:Y:S02]  /*3160*/  IADD3.X R11, R36, UR7, R7.reuse, P1, P0 ;  /* 0x00000007240b7c10 */ /* 0x100fe40008fe0407 */
[C---:B------:R-:W-:Y:S02]  /*3170*/  IADD3.X R13, R30.reuse, UR7, RZ, P2, !PT ;  /* 0x000000071e0d7c10 */ /* 0x040fe400097fe4ff */
[----:B------:R-:W-:Y:S01]  /*3180*/  IADD3.X R7, R30, UR7, R7, P5, P6 ;  /* 0x000000071e077c10 */ /* 0x000fe2000afec407 */
[----:B------:R-:W-:Y:S06]  /*3190*/  @!P4 BRA `(.L_x_33) ;  /* 0x00000034009cc947 */ /* 0x000fec0003800000 */
[----:B------:R-:W-:Y:S01]  /*31a0*/  ULDC.64 UR6, c[0x0][0x5b8] ;  /* 0x00016e0000067ab9 */ /* 0x000fe20000000a00 */
[----:B------:R-:W-:Y:S01]  /*31b0*/  ISETP.GE.AND P0, PT, R34, 0x1, PT ;  /* 0x000000012200780c */ /* 0x000fe20003f06270 */
[----:B------:R-:W-:Y:S01]  /*31c0*/  IMAD R28, R29, UR6, RZ ;  /* 0x000000061d1c7c24 */ /* 0x000fe2000f8e02ff */
[----:B------:R-:W-:Y:S01]  /*31d0*/  ULDC.64 UR10, c[0x0][0x5a8] ;  /* 0x00016a00000a7ab9 */ /* 0x000fe20000000a00 */
[----:B------:R-:W-:Y:S01]  /*31e0*/  IMAD.WIDE.U32 R26, R5, UR6, R26 ;  /* 0x00000006051a7c25 */ /* 0x000fe2000f8e001a */
[----:B------:R-:W-:Y:S01]  /*31f0*/  ISETP.LT.OR P4, PT, R33, 0x1, !P0 ;  /* 0x000000012100780c */ /* 0x000fe20004781670 */
[----:B------:R-:W-:Y:S02]  /*3200*/  BSSY B1, `(.L_x_34) ;  /* 0x000000c000017945 */ /* 0x000fe40003800000 */
[----:B------:R-:W-:Y:S01]  /*3210*/  IMAD R5, R5, UR7, R28 ;  /* 0x0000000705057c24 */ /* 0x000fe2000f8e021c */
[----:B------:R-:W-:Y:S02]  /*3220*/  ULDC.64 UR6, c[0x0][0x5b0] ;  /* 0x00016c0000067ab9 */ /* 0x000fe40000000a00 */
[----:B------:R-:W-:-:S02]  /*3230*/  IMAD R30, R25, UR6, RZ ;  /* 0x00000006191e7c24 */ /* 0x000fc4000f8e02ff */
[----:B------:R-:W-:Y:S02]  /*3240*/  IMAD.IADD R27, R27, 0x1, R5 ;  /* 0x000000011b1b7824 */ /* 0x000fe400078e0205 */
[C---:B------:R-:W-:Y:S02]  /*3250*/  IMAD R5, R35.reuse, UR7, R30 ;  /* 0x0000000723057c24 */ /* 0x040fe4000f8e021e */
[----:B------:R-:W-:-:S03]  /*3260*/  IMAD.WIDE.U32 R28, R35, UR6, R26 ;  /* 0x00000006231c7c25 */ /* 0x000fc6000f8e001a */
[----:B------:R-:W-:-:S04]  /*3270*/  IADD3 R28, P1, R28, UR10, RZ ;  /* 0x0000000a1c1c7c10 */ /* 0x000fc8000ff3e0ff */
[--C-:B------:R-:W-:Y:S02]  /*3280*/  IADD3.X R29, R29, UR11, R5.reuse, P1, !PT ;  /* 0x0000000b1d1d7c10 */ /* 0x100fe40008ffe405 */
[----:B------:R-:W-:Y:S01]  /*3290*/  PRMT R5, RZ, 0x7610, R5 ;  /* 0x00007610ff057816 */ /* 0x000fe20000000005 */
[----:B------:R-:W-:Y:S06]  /*32a0*/  @P4 BRA `(.L_x_35) ;  /* 0x0000000000044947 */ /* 0x000fec0003800000 */
[----:B------:R0:W5:Y:S02]  /*32b0*/  LDG.E.U8 R5, desc[UR16][R28.64] ;  /* 0x000000101c057981 */ /* 0x000164000c1e1100 */
.L_x_35:
[----:B------:R-:W-:Y:S05]  /*32c0*/  BSYNC B1 ;  /* 0x0000000000017941 */ /* 0x000fea0003800000 */
.L_x_34:
[----:B-----5:R-:W-:Y:S01]  /*32d0*/  LOP3.LUT R5, R5, 0xff, RZ, 0xc0, !PT ;  /* 0x000000ff05057812 */ /* 0x020fe200078ec0ff */
[----:B------:R-:W-:Y:S01]  /*32e0*/  BSSY B1, `(.L_x_36) ;  /* 0x000000b000017945 */ /* 0x000fe20003800000 */
[----:B------:R-:W-:Y:S02]  /*32f0*/  ISETP.LT.OR P2, PT, R33, 0x2, !P0 ;  /* 0x000000022100780c */ /* 0x000fe40004741670 */
[----:B------:R-:W-:-:S05]  /*3300*/  F2FP.F16.E4M3.UNPACK_B R5, R5 ;  /* 0x00000005ff05723e */ /* 0x000fca00020006ff */
[----:B------:R-:W-:Y:S01]  /*3310*/  HADD2.F32 R30, -RZ, R5.H0_H0 ;  /* 0x20000005ff1e7230 */ /* 0x000fe20000004100 */
[----:B------:R-:W-:-:S04]  /*3320*/  PRMT R5, RZ, 0x7610, R5 ;  /* 0x00007610ff057816 */ /* 0x000fc80000000005 */
[----:B------:R-:W-:-:S04]  /*3330*/  FMUL R30, R30, R9 ;  /* 0x000000091e1e7220 */ /* 0x000fc80000400000 */
[----:B--2---:R-:W-:-:S05]  /*3340*/  FFMA R30, R145, R8, R30 ;  /* 0x00000008911e7223 */ /* 0x004fca000000001e */
[----:B------:R-:W-:-:S05]  /*3350*/  F2FP.SATFINITE.E4M3.F32.PACK_AB_MERGE_C R31, RZ, R30, RZ ;  /* 0x0000001eff1f723e */ /* 0x000fca00048070ff */
[----:B------:R1:W-:Y:S01]  /*3360*/  @!P4 STG.E.U8 desc[UR16][R14.64], R31 ;  /* 0x0000001f0e00c986 */ /* 0x0003e2000c101110 */
[----:B------:R-:W-:Y:S05]  /*3370*/  @P2 BRA `(.L_x_37) ;  /* 0x0000000000042947 */ /* 0x000fea0003800000 */
[----:B------:R2:W5:Y:S02]  /*3380*/  LDG.E.U8 R5, desc[UR16][R28.64+0x1] ;  /* 0x000001101c057981 */ /* 0x000564000c1e1100 */
.L_x_37:
[----:B------:R-:W-:Y:S05]  /*3390*/  BSYNC B1 ;  /* 0x0000000000017941 */ /* 0x000fea0003800000 */
.L_x_36:
[----:B-----5:R-:W-:Y:S01]  /*33a0*/  LOP3.LUT R5, R5, 0xff, RZ, 0xc0, !PT ;  /* 0x000000ff05057812 */ /* 0x020fe200078ec0ff */
[----:B------:R-:W-:Y:S01]  /*33b0*/  BSSY B1, `(.L_x_38) ;  /* 0x0000013000017945 */ /* 0x000fe20003800000 */
[----:B------:R-:W-:Y:S02]  /*33c0*/  IADD3 R37, P1, R35, 0x8, RZ ;  /* 0x0000000823257810 */ /* 0x000fe40007f3e0ff */
[----:B------:R-:W-:-:S03]  /*33d0*/  F2FP.F16.E4M3.UNPACK_B R5, R5 ;  /* 0x00000005ff05723e */ /* 0x000fc600020006ff */
[----:B-1----:R-:W-:Y:S01]  /*33e0*/  IMAD.X R31, RZ, RZ, R25, P1 ;  /* 0x000000ffff1f7224 */ /* 0x002fe200008e0619 */
[----:B------:R-:W-:Y:S01]  /*33f0*/  ISETP.GE.AND P1, PT, R34, 0x9, PT ;  /* 0x000000092200780c */ /* 0x000fe20003f26270 */
[----:B------:R-:W-:Y:S02]  /*3400*/  HADD2.F32 R30, -RZ, R5.H0_H0 ;  /* 0x20000005ff1e7230 */ /* 0x000fe40000004100 */
[----:B------:R-:W-:Y:S01]  /*3410*/  IMAD R36, R31, UR6, RZ ;  /* 0x000000061f247c24 */ /* 0x000fe2000f8e02ff */
[----:B------:R-:W-:Y:S02]  /*3420*/  ISETP.LT.OR P5, PT, R33, 0x1, !P1 ;  /* 0x000000012100780c */ /* 0x000fe40004fa1670 */
[----:B------:R-:W-:Y:S01]  /*3430*/  FMUL R5, R30, R9 ;  /* 0x000000091e057220 */ /* 0x000fe20000400000 */
[----:B------:R-:W-:-:S04]  /*3440*/  IMAD.WIDE.U32 R30, R37, UR6, R26 ;  /* 0x00000006251e7c25 */ /* 0x000fc8000f8e001a */
[----:B------:R-:W-:Y:S01]  /*3450*/  FFMA R5, R140, R8, R5 ;  /* 0x000000088c057223 */ /* 0x000fe20000000005 */
[----:B------:R-:W-:Y:S01]  /*3460*/  IMAD R37, R37, UR7, R36 ;  /* 0x0000000725257c24 */ /* 0x000fe2000f8e0224 */
[----:B------:R-:W-:-:S03]  /*3470*/  IADD3 R30, P4, R30, UR10, RZ ;  /* 0x0000000a1e1e7c10 */ /* 0x000fc6000ff9e0ff */
[----:B------:R-:W-:Y:S02]  /*3480*/  F2FP.SATFINITE.E4M3.F32.PACK_AB_MERGE_C R39, RZ, R5, RZ ;  /* 0x00000005ff27723e */ /* 0x000fe400048070ff */
[----:B------:R-:W-:Y:S02]  /*3490*/  IADD3.X R31, R31, UR11, R37, P4, !PT ;  /* 0x0000000b1f1f7c10 */ /* 0x000fe4000a7fe425 */
[----:B------:R-:W-:Y:S01]  /*34a0*/  PRMT R5, RZ, 0x7610, R5 ;  /* 0x00007610ff057816 */ /* 0x000fe20000000005 */
[----:B------:R1:W-:Y:S01]  /*34b0*/  @!P2 STG.E.U8 desc[UR16][R14.64+0x1], R39 ;  /* 0x000001270e00a986 */ /* 0x0003e2000c101110 */
[----:B------:R-:W-:Y:S05]  /*34c0*/  @P5 BRA `(.L_x_39) ;  /* 0x0000000000045947 */ /* 0x000fea0003800000 */
[----:B------:R3:W5:Y:S02]  /*34d0*/  LDG.E.U8 R5, desc[UR16][R30.64] ;  /* 0x000000101e057981 */ /* 0x000764000c1e1100 */
.L_x_39:
[----:B------:R-:W-:Y:S05]  /*34e0*/  BSYNC B1 ;  /* 0x0000000000017941 */ /* 0x000fea0003800000 */
.L_x_38:
[----:B-----5:R-:W-:Y:S01]  /*34f0*/  LOP3.LUT R5, R5, 0xff, RZ, 0xc0, !PT ;  /* 0x000000ff05057812 */ /* 0x020fe200078ec0ff */
[----:B------:R-:W-:Y:S01]  /*3500*/  BSSY B1, `(.L_x_40) ;  /* 0x000000b000017945 */ /* 0x000fe20003800000 */
[----:B------:R-:W-:Y:S02]  /*3510*/  ISETP.LT.OR P2, PT, R33, 0x2, !P1 ;  /* 0x000000022100780c */ /* 0x000fe40004f41670 */
[----:B------:R-:W-:-:S05]  /*3520*/  F2FP.F16.E4M3.UNPACK_B R5, R5 ;  /* 0x00000005ff05723e */ /* 0x000fca00020006ff */
[----:B------:R-:W-:Y:S01]  /*3530*/  HADD2.F32 R36, -RZ, R5.H0_H0 ;  /* 0x20000005ff247230 */ /* 0x000fe20000004100 */
[----:B------:R-:W-:-:S04]  /*3540*/  PRMT R5, RZ, 0x7610, R5 ;  /* 0x00007610ff057816 */ /* 0x000fc80000000005 */
[----:B------:R-:W-:-:S04]  /*3550*/  FMUL R36, R36, R9 ;  /* 0x0000000924247220 */ /* 0x000fc80000400000 */
[----:B------:R-:W-:-:S05]  /*3560*/  FFMA R36, R143, R8, R36 ;  /* 0x000000088f247223 */ /* 0x000fca0000000024 */
[----:B------:R-:W-:-:S05]  /*3570*/  F2FP.SATFINITE.E4M3.F32.PACK_AB_MERGE_C R37, RZ, R36, RZ ;  /* 0x00000024ff25723e */ /* 0x000fca00048070ff */
[----:B------:R4:W-:Y:S01]  /*3580*/  @!P5 STG.E.U8 desc[UR16][R12.64], R37 ;  /* 0x000000250c00d986 */ /* 0x0009e2000c101110 */
[----:B------:R-:W-:Y:S05]  /*3590*/  @P2 BRA `(.L_x_41) ;  /* 0x0000000000042947 */ /* 0x000fea0003800000 */
[----:B------:R0:W5:Y:S02]  /*35a0*/  LDG.E.U8 R5, desc[UR16][R30.64+0x1] ;  /* 0x000001101e057981 */ /* 0x000164000c1e1100 */
.L_x_41:
[----:B------:R-:W-:Y:S05]  /*35b0*/  BSYNC B1 ;  /* 0x0000000000017941 */ /* 0x000fea0003800000 */
.L_x_40:
[----:B-----5:R-:W-:Y:S01]  /*35c0*/  LOP3.LUT R5, R5, 0xff, RZ, 0xc0, !PT ;  /* 0x000000ff05057812 */ /* 0x020fe200078ec0ff */
[----:B------:R-:W-:Y:S01]  /*35d0*/  BSSY B1, `(.L_x_42) ;  /* 0x000000b000017945 */ /* 0x000fe20003800000 */
[----:B------:R-:W-:Y:S02]  /*35e0*/  ISETP.LT.OR P4, PT, R33, 0x9, !P0 ;  /* 0x000000092100780c */ /* 0x000fe40004781670 */
[----:B------:R-:W-:-:S05]  /*35f0*/  F2FP.F16.E4M3.UNPACK_B R5, R5 ;  /* 0x00000005ff05723e */ /* 0x000fca00020006ff */
[----:B------:R-:W-:-:S05]  /*3600*/  HADD2.F32 R36, -RZ, R5.H0_H0 ;  /* 0x20000005ff247230 */ /* 0x000fca0000004100 */
[----:B------:R-:W-:-:S04]  /*3610*/  FMUL R5, R36, R9 ;  /* 0x0000000924057220 */ /* 0x000fc80000400000 */
[----:B------:R-:W-:-:S05]  /*3620*/  FFMA R5, R138, R8, R5 ;  /* 0x000000088a057223 */ /* 0x000fca0000000005 */
[----:B----4-:R-:W-:Y:S02]  /*3630*/  F2FP.SATFINITE.E4M3.F32.PACK_AB_MERGE_C R37, RZ, R5, RZ ;  /* 0x00000005ff25723e */ /* 0x010fe400048070ff */
[----:B------:R-:W-:-:S03]  /*3640*/  PRMT R5, RZ, 0x7610, R5 ;  /* 0x00007610ff057816 */ /* 0x000fc60000000005 */
[----:B------:R4:W-:Y:S01]  /*3650*/  @!P2 STG.E.U8 desc[UR16][R12.64+0x1], R37 ;  /* 0x000001250c00a986 */ /* 0x0009e2000c101110 */
[----:B------:R-:W-:Y:S05]  /*3660*/  @P4 BRA `(.L_x_43) ;  /* 0x0000000000044947 */ /* 0x000fea0003800000 */
[----:B------:R0:W5:Y:S02]  /*3670*/  LDG.E.U8 R5, desc[UR16][R28.64+0x8] ;  /* 0x000008101c057981 */ /* 0x000164000c1e1100 */
.L_x_43:
[----:B------:R-:W-:Y:S05]  /*3680*/  BSYNC B1 ;  /* 0x0000000000017941 */ /* 0x000fea0003800000 */
.L_x_42:
        /* <DEDUP_REMOVED lines=8> */
[----:B----4-:R-:W-:-:S05]  /*3710*/  F2FP.SATFINITE.E4M3.F32.PACK_AB_MERGE_C R37, RZ, R36, RZ ;  /* 0x00000024ff25723e */ /* 0x010fca00048070ff */
[----:B------:R4:W-:Y:S01]  /*3720*/  @!P4 STG.E.U8 desc[UR16][R14.64+0x8], R37 ;  /* 0x000008250e00c986 */ /* 0x0009e2000c101110 */
[----:B------:R-:W-:Y:S05]  /*3730*/  @P2 BRA `(.L_x_45) ;  /* 0x0000000000042947 */ /* 0x000fea0003800000 */
[----:B------:R0:W5:Y:S02]  /*3740*/  LDG.E.U8 R5, desc[UR16][R28.64+0x9] ;  /* 0x000009101c057981 */ /* 0x000164000c1e1100 */
.L_x_45:
[----:B------:R-:W-:Y:S05]  /*3750*/  BSYNC B1 ;  /* 0x0000000000017941 */ /* 0x000fea0003800000 */
.L_x_44:
        /* <DEDUP_REMOVED lines=12> */
.L_x_47:
[----:B------:R-:W-:Y:S05]  /*3820*/  BSYNC B1 ;  /* 0x0000000000017941 */ /* 0x000fea0003800000 */
.L_x_46:
        /* <DEDUP_REMOVED lines=12> */
.L_x_49:
[----:B------:R-:W-:Y:S05]  /*38f0*/  BSYNC B1 ;  /* 0x0000000000017941 */ /* 0x000fea0003800000 */
.L_x_48:
        /* <DEDUP_REMOVED lines=12> */
.L_x_51:
[----:B------:R-:W-:Y:S05]  /*39c0*/  BSYNC B1 ;  /* 0x0000000000017941 */ /* 0x000fea0003800000 */
.L_x_50:
        /* <DEDUP_REMOVED lines=12> */
.L_x_53:
[----:B------:R-:W-:Y:S05]  /*3a90*/  BSYNC B1 ;  /* 0x0000000000017941 */ /* 0x000fea0003800000 */
.L_x_52:
        /* <DEDUP_REMOVED lines=12> */
.L_x_55:
[----:B------:R-:W-:Y:S05]  /*3b60*/  BSYNC B1 ;  /* 0x0000000000017941 */ /* 0x000fea0003800000 */
.L_x_54:
        /* <DEDUP_REMOVED lines=12> */
.L_x_57:
[----:B------:R-:W-:Y:S05]  /*3c30*/  BSYNC B1 ;  /* 0x0000000000017941 */ /* 0x000fea0003800000 */
.L_x_56:
        /* <DEDUP_REMOVED lines=12> */
.L_x_59:
[----:B------:R-:W-:Y:S05]  /*3d00*/  BSYNC B1 ;  /* 0x0000000000017941 */ /* 0x000fea0003800000 */
.L_x_58:
        /* <DEDUP_REMOVED lines=12> */
.L_x_61:
[----:B------:R-:W-:Y:S05]  /*3dd0*/  BSYNC B1 ;  /* 0x0000000000017941 */ /* 0x000fea0003800000 */
.L_x_60:
        /* <DEDUP_REMOVED lines=12> */
.L_x_63:
[----:B------:R-:W-:Y:S05]  /*3ea0*/  BSYNC B1 ;  /* 0x0000000000017941 */ /* 0x000fea0003800000 */
.L_x_62:
        /* <DEDUP_REMOVED lines=12> */
.L_x_65:
[----:B------:R-:W-:Y:S05]  /*3f70*/  BSYNC B1 ;  /* 0x0000000000017941 */ /* 0x000fea0003800000 */
.L_x_64:
        /* <DEDUP_REMOVED lines=12> */
.L_x_67:
[----:B------:R-:W-:Y:S05]  /*4040*/  BSYNC B1 ;  /* 0x0000000000017941 */ /* 0x000fea0003800000 */
.L_x_66:
        /* <DEDUP_REMOVED lines=12> */
.L_x_69:
[----:B------:R-:W-:Y:S05]  /*4110*/  BSYNC B1 ;  /* 0x0000000000017941 */ /* 0x000fea0003800000 */
.L_x_68:
        /* <DEDUP_REMOVED lines=12> */
.L_x_71:
[----:B------:R-:W-:Y:S05]  /*41e0*/  BSYNC B1 ;  /* 0x0000000000017941 */ /* 0x000fea0003800000 */
.L_x_70:
        /* <DEDUP_REMOVED lines=12> */
.L_x_73:
[----:B------:R-:W-:Y:S05]  /*42b0*/  BSYNC B1 ;  /* 0x0000000000017941 */ /* 0x000fea0003800000 */
.L_x_72:
        /* <DEDUP_REMOVED lines=12> */
.L_x_75:
[----:B------:R-:W-:Y:S05]  /*4380*/  BSYNC B1 ;  /* 0x0000000000017941 */ /* 0x000fea0003800000 */
.L_x_74:
        /* <DEDUP_REMOVED lines=12> */
.L_x_77:
[----:B------:R-:W-:Y:S05]  /*4450*/  BSYNC B1 ;  /* 0x0000000000017941 */ /* 0x000fea0003800000 */
.L_x_76:
        /* <DEDUP_REMOVED lines=12> */
.L_x_79:
[----:B------:R-:W-:Y:S05]  /*4520*/  BSYNC B1 ;  /* 0x0000000000017941 */ /* 0x000fea0003800000 */
.L_x_78:
        /* <DEDUP_REMOVED lines=12> */
.L_x_81:
[----:B------:R-:W-:Y:S05]  /*45f0*/  BSYNC B1 ;  /* 0x0000000000017941 */ /* 0x000fea0003800000 */
.L_x_80:
        /* <DEDUP_REMOVED lines=12> */
.L_x_83:
[----:B------:R-:W-:Y:S05]  /*46c0*/  BSYNC B1 ;  /* 0x0000000000017941 */ /* 0x000fea0003800000 */
.L_x_82:
        /* <DEDUP_REMOVED lines=12> */
.L_x_85:
[----:B------:R-:W-:Y:S05]  /*4790*/  BSYNC B1 ;  /* 0x0000000000017941 */ /* 0x000fea0003800000 */
.L_x_84:
        /* <DEDUP_REMOVED lines=12> */
.L_x_87:
[----:B------:R-:W-:Y:S05]  /*4860*/  BSYNC B1 ;  /* 0x0000000000017941 */ /* 0x000fea0003800000 */
.L_x_86:
        /* <DEDUP_REMOVED lines=12> */
.L_x_89:
[----:B------:R-:W-:Y:S05]  /*4930*/  BSYNC B1 ;  /* 0x0000000000017941 */ /* 0x000fea0003800000 */
.L_x_88:
        /* <DEDUP_REMOVED lines=12> */
.L_x_91:
[----:B------:R-:W-:Y:S05]  /*4a00*/  BSYNC B1 ;  /* 0x0000000000017941 */ /* 0x000fea0003800000 */
.L_x_90:
        /* <DEDUP_REMOVED lines=12> */
.L_x_93:
[----:B------:R-:W-:Y:S05]  /*4ad0*/  BSYNC B1 ;  /* 0x0000000000017941 */ /* 0x000fea0003800000 */
.L_x_92:
[----:B-----5:R-:W-:Y:S01]  /*4ae0*/  LOP3.LUT R5, R5, 0xff, RZ, 0xc0, !PT ;  /* 0x000000ff05057812 */ /* 0x020fe200078ec0ff */
[----:B------:R-:W-:Y:S01]  /*4af0*/  BSSY B1, `(.L_x_94) ;  /* 0x000000b000017945 */ /* 0x000fe20003800000 */
[----:B------:R-:W-:Y:S02]  /*4b00*/  ISETP.LT.OR P2, PT, R33, 0x39, !P1 ;  /* 0x000000392100780c */ /* 0x000fe40004f41670 */
[----:B------:R-:W-:-:S05]  /*4b10*/  F2FP.F16.E4M3.UNPACK_B R5, R5 ;  /* 0x00000005ff05723e */ /* 0x000fca00020006ff */
[----:B0-2---:R-:W-:-:S05]  /*4b20*/  HADD2.F32 R28, -RZ, R5.H0_H0 ;  /* 0x20000005ff1c7230 */ /* 0x005fca0000004100 */
[----:B------:R-:W-:-:S04]  /*4b30*/  FMUL R5, R28, R9 ;  /* 0x000000091c057220 */ /* 0x000fc80000400000 */
[----:B------:R-:W-:-:S05]  /*4b40*/  FFMA R5, R112, R8, R5 ;  /* 0x0000000870057223 */ /* 0x000fca0000000005 */
[----:B------:R-:W-:Y:S02]  /*4b50*/  F2FP.SATFINITE.E4M3.F32.PACK_AB_MERGE_C R29, RZ, R5, RZ ;  /* 0x00000005ff1d723e */ /* 0x000fe400048070ff */
[----:B------:R-:W-:-:S03]  /*4b60*/  PRMT R5, RZ, 0x7610, R5 ;  /* 0x00007610ff057816 */ /* 0x000fc60000000005 */
[----:B------:R0:W-:Y:S01]  /*4b70*/  @!P0 STG.E.U8 desc[UR16][R14.64+0x39], R29 ;  /* 0x0000391d0e008986 */ /* 0x0001e2000c101110 */
[----:B------:R-:W-:Y:S05]  /*4b80*/  @P2 BRA `(.L_x_95) ;  /* 0x0000000000042947 */ /* 0x000fea0003800000 */
[----:B------:R2:W5:Y:S02]  /*4b90*/  LDG.E.U8 R5, desc[UR16][R30.64+0x38] ;  /* 0x000038101e057981 */ /* 0x000564000c1e1100 */
.L_x_95:
[----:B------:R-:W-:Y:S05]  /*4ba0*/  BSYNC B1 ;  /* 0x0000000000017941 */ /* 0x000fea0003800000 */
.L_x_94:
[----:B-----5:R-:W-:Y:S01]  /*4bb0*/  LOP3.LUT R5, R5, 0xff, RZ, 0xc0, !PT ;  /* 0x000000ff05057812 */ /* 0x020fe200078ec0ff */
[----:B------:R-:W-:Y:S01]  /*4bc0*/  BSSY B1, `(.L_x_96) ;  /* 0x000000b000017945 */ /* 0x000fe20003800000 */
[----:B------:R-:W-:Y:S02]  /*4bd0*/  ISETP.LT.OR P1, PT, R33, 0x3a, !P1 ;  /* 0x0000003a2100780c */ /* 0x000fe40004f21670 */
[----:B------:R-:W-:-:S05]  /*4be0*/  F2FP.F16.E4M3.UNPACK_B R5, R5 ;  /* 0x00000005ff05723e */ /* 0x000fca00020006ff */
[----:B01--4-:R-:W-:Y:S01]  /*4bf0*/  HADD2.F32 R14, -RZ, R5.H0_H0 ;  /* 0x20000005ff0e7230 */ /* 0x013fe20000004100 */
[----:B------:R-:W-:-:S04]  /*4c00*/  PRMT R5, RZ, 0x7610, R5 ;  /* 0x00007610ff057816 */ /* 0x000fc80000000005 */
[----:B------:R-:W-:-:S04]  /*4c10*/  FMUL R14, R14, R9 ;  /* 0x000000090e0e7220 */ /* 0x000fc80000400000 */
[----:B------:R-:W-:-:S05]  /*4c20*/  FFMA R14, R115, R8, R14 ;  /* 0x00000008730e7223 */ /* 0x000fca000000000e */
[----:B------:R-:W-:-:S05]  /*4c30*/  F2FP.SATFINITE.E4M3.F32.PACK_AB_MERGE_C R15, RZ, R14, RZ ;  /* 0x0000000eff0f723e */ /* 0x000fca00048070ff */
[----:B------:R0:W-:Y:S01]  /*4c40*/  @!P2 STG.E.U8 desc[UR16][R12.64+0x38], R15 ;  /* 0x0000380f0c00a986 */ /* 0x0001e2000c101110 */
[----:B------:R-:W-:Y:S05]  /*4c50*/  @P1 BRA `(.L_x_97) ;  /* 0x0000000000041947 */ /* 0x000fea0003800000 */
[----:B------:R1:W5:Y:S02]  /*4c60*/  LDG.E.U8 R5, desc[UR16][R30.64+0x39] ;  /* 0x000039101e057981 */ /* 0x000364000c1e1100 */
.L_x_97:
[----:B------:R-:W-:Y:S05]  /*4c70*/  BSYNC B1 ;  /* 0x0000000000017941 */ /* 0x000fea0003800000 */
.L_x_96:
[----:B-----5:R-:W-:Y:S01]  /*4c80*/  LOP3.LUT R5, R5, 0xff, RZ, 0xc0, !PT ;  /* 0x000000ff05057812 */ /* 0x020fe200078ec0ff */
[----:B------:R-:W-:Y:S01]  /*4c90*/  BSSY B1, `(.L_x_98) ;  /* 0x0000013000017945 */ /* 0x000fe20003800000 */
[----:B------:R-:W-:Y:S02]  /*4ca0*/  IADD3 R29, P0, R35, 0x80, RZ ;  /* 0x00000080231d7810 */ /* 0x000fe40007f1e0ff */
[----:B------:R-:W-:-:S03]  /*4cb0*/  F2FP.F16.E4M3.UNPACK_B R5, R5 ;  /* 0x00000005ff05723e */ /* 0x000fc600020006ff */
[----:B0-----:R-:W-:Y:S01]  /*4cc0*/  IMAD.X R15, RZ, RZ, R25, P0 ;  /* 0x000000ffff0f7224 */ /* 0x001fe200000e0619 */
        /* <DEDUP_REMOVED lines=9> */
[----:B-123--:R-:W-:Y:S02]  /*4d60*/  F2FP.SATFINITE.E4M3.F32.PACK_AB_MERGE_C R31, RZ, R5, RZ ;  /* 0x00000005ff1f723e */ /* 0x00efe400048070ff */
[----:B------:R-:W-:Y:S02]  /*4d70*/  IADD3.X R15, R15, UR11, R29, P2, !PT ;  /* 0x0000000b0f0f7c10 */ /* 0x000fe400097fe41d */
[----:B------:R-:W-:Y:S01]  /*4d80*/  PRMT R5, RZ, 0x7610, R5 ;  /* 0x00007610ff057816 */ /* 0x000fe20000000005 */
[----:B------:R0:W-:Y:S01]  /*4d90*/  @!P1 STG.E.U8 desc[UR16][R12.64+0x39], R31 ;  /* 0x0000391f0c009986 */ /* 0x0001e2000c101110 */
[----:B------:R-:W-:Y:S05]  /*4da0*/  @P4 BRA `(.L_x_99) ;  /* 0x0000000000044947 */ /* 0x000fea0003800000 */
[----:B------:R1:W5:Y:S02]  /*4db0*/  LDG.E.U8 R5, desc[UR16][R14.64] ;  /* 0x000000100e057981 */ /* 0x000364000c1e1100 */
.L_x_99:
[----:B------:R-:W-:Y:S05]  /*4dc0*/  BSYNC B1 ;  /* 0x0000000000017941 */ /* 0x000fea0003800000 */
.L_x_98:
[----:B-----5:R-:W-:Y:S01]  /*4dd0*/  LOP3.LUT R5, R5, 0xff, RZ, 0xc0, !PT ;  /* 0x000000ff05057812 */ /* 0x020fe200078ec0ff */
[----:B------:R-:W-:Y:S01]  /*4de0*/  BSSY B1, `(.L_x_100) ;  /* 0x000000b000017945 */ /* 0x000fe20003800000 */
[----:B------:R-:W-:Y:S02]  /*4df0*/  ISETP.LT.OR P2, PT, R33, 0x2, !P0 ;  /* 0x000000022100780c */ /* 0x000fe40004741670 */
[----:B------:R-:W-:-:S05]  /*4e00*/  F2FP.F16.E4M3.UNPACK_B R5, R5 ;  /* 0x00000005ff05723e */ /* 0x000fca00020006ff */
[----:B0-----:R-:W-:Y:S01]  /*4e10*/  HADD2.F32 R12, -RZ, R5.H0_H0 ;  /* 0x20000005ff0c7230 */ /* 0x001fe20000004100 */
[----:B------:R-:W-:-:S04]  /*4e20*/  PRMT R5, RZ, 0x7610, R5 ;  /* 0x00007610ff057816 */ /* 0x000fc80000000005 */
[----:B------:R-:W-:-:S04]  /*4e30*/  FMUL R12, R12, R9 ;  /* 0x000000090c0c7220 */ /* 0x000fc80000400000 */
[----:B------:R-:W-:-:S05]  /*4e40*/  FFMA R12, R113, R8, R12 ;  /* 0x00000008710c7223 */ /* 0x000fca000000000c */
[----:B------:R-:W-:-:S05]  /*4e50*/  F2FP.SATFINITE.E4M3.F32.PACK_AB_MERGE_C R13, RZ, R12, RZ ;  /* 0x0000000cff0d723e */ /* 0x000fca00048070ff */
[----:B------:R0:W-:Y:S01]  /*4e60*/  @!P4 STG.E.U8 desc[UR16][R10.64], R13 ;  /* 0x0000000d0a00c986 */ /* 0x0001e2000c101110 */
[----:B------:R-:W-:Y:S05]  /*4e70*/  @P2 BRA `(.L_x_101) ;  /* 0x0000000000042947 */ /* 0x000fea0003800000 */
[----:B------:R2:W5:Y:S02]  /*4e80*/  LDG.E.U8 R5, desc[UR16][R14.64+0x1] ;  /* 0x000001100e057981 */ /* 0x000564000c1e1100 */
.L_x_101:
[----:B------:R-:W-:Y:S05]  /*4e90*/  BSYNC B1 ;  /* 0x0000000000017941 */ /* 0x000fea0003800000 */
.L_x_100:
[----:B-----5:R-:W-:Y:S01]  /*4ea0*/  LOP3.LUT R5, R5, 0xff, RZ, 0xc0, !PT ;  /* 0x000000ff05057812 */ /* 0x020fe200078ec0ff */
[----:B------:R-:W-:Y:S01]  /*4eb0*/  BSSY B1, `(.L_x_102) ;  /* 0x0000013000017945 */ /* 0x000fe20003800000 */
[----:B------:R-:W-:Y:S02]  /*4ec0*/  IADD3 R35, P1, R35, 0x88, RZ ;  /* 0x0000008823237810 */ /* 0x000fe40007f3e0ff */
[----:B------:R-:W-:-:S03]  /*4ed0*/  F2FP.F16.E4M3.UNPACK_B R5, R5 ;  /* 0x00000005ff05723e */ /* 0x000fc600020006ff */
[----:B------:R-:W-:Y:S01]  /*4ee0*/  IMAD.X R24, RZ, RZ, R25, P1 ;  /* 0x000000ffff187224 */ /* 0x000fe200008e0619 */
[----:B------:R-:W-:Y:S01]  /*4ef0*/  ISETP.GE.AND P1, PT, R34, 0x89, PT ;  /* 0x000000892200780c */ /* 0x000fe20003f26270 */
[----:B------:R-:W-:Y:S02]  /*4f00*/  HADD2.F32 R12, -RZ, R5.H0_H0 ;  /* 0x20000005ff0c7230 */ /* 0x000fe40000004100 */
[----:B------:R-:W-:Y:S01]  /*4f10*/  IMAD R24, R24, UR6, RZ ;  /* 0x0000000618187c24 */ /* 0x000fe2000f8e02ff */
[----:B------:R-:W-:Y:S01]  /*4f20*/  ISETP.LT.OR P5, PT, R33, 0x1, !P1 ;  /* 0x000000012100780c */ /* 0x000fe20004fa1670 */
[----:B------:R-:W-:-:S04]  /*4f30*/  IMAD.WIDE.U32 R26, R35, UR6, R26 ;  /* 0x00000006231a7c25 */ /* 0x000fc8000f8e001a */
[----:B------:R-:W-:Y:S01]  /*4f40*/  FMUL R5, R12, R9 ;  /* 0x000000090c057220 */ /* 0x000fe20000400000 */
[----:B------:R-:W-:-:S03]  /*4f50*/  IMAD R35, R35, UR7, R24 ;  /* 0x0000000723237c24 */ /* 0x000fc6000f8e0218 */
[----:B------:R-:W-:Y:S01]  /*4f60*/  FFMA R5, R108, R8, R5 ;  /* 0x000000086c057223 */ /* 0x000fe20000000005 */
[----:B------:R-:W-:-:S04]  /*4f70*/  IADD3 R12, P4, R26, UR10, RZ ;  /* 0x0000000a1a0c7c10 */ /* 0x000fc8000ff9e0ff */
[----:B------:R-:W-:Y:S02]  /*4f80*/  F2FP.SATFINITE.E4M3.F32.PACK_AB_MERGE_C R25, RZ, R5, RZ ;  /* 0x00000005ff19723e */ /* 0x000fe400048070ff */
[----:B0-----:R-:W-:Y:S02]  /*4f90*/  IADD3.X R13, R27, UR11, R35, P4, !PT ;  /* 0x0000000b1b0d7c10 */ /* 0x001fe4000a7fe423 */
[----:B------:R-:W-:Y:S01]  /*4fa0*/  PRMT R5, RZ, 0x7610, R5 ;  /* 0x00007610ff057816 */ /* 0x000fe20000000005 */
[----:B------:R0:W-:Y:S01]  /*4fb0*/  @!P2 STG.E.U8 desc[UR16][R10.64+0x1], R25 ;  /* 0x000001190a00a986 */ /* 0x0001e2000c101110 */
[----:B------:R-:W-:Y:S05]  /*4fc0*/  @P5 BRA `(.L_x_103) ;  /* 0x0000000000045947 */ /* 0x000fea0003800000 */
[----:B------:R3:W5:Y:S02]  /*4fd0*/  LDG.E.U8 R5, desc[UR16][R12.64] ;  /* 0x000000100c057981 */ /* 0x000764000c1e1100 */
.L_x_103:
[----:B------:R-:W-:Y:S05]  /*4fe0*/  BSYNC B1 ;  /* 0x0000000000017941 */ /* 0x000fea0003800000 */
.L_x_102:
        /* <DEDUP_REMOVED lines=8> */
[----:B0-----:R-:W-:-:S05]  /*5070*/  F2FP.SATFINITE.E4M3.F32.PACK_AB_MERGE_C R25, RZ, R24, RZ ;  /* 0x00000018ff19723e */ /* 0x001fca00048070ff */
[----:B------:R0:W-:Y:S01]  /*5080*/  @!P5 STG.E.U8 desc[UR16][R6.64], R25 ;  /* 0x000000190600d986 */ /* 0x0001e2000c101110 */
[----:B------:R-:W-:Y:S05]  /*5090*/  @P2 BRA `(.L_x_105) ;  /* 0x0000000000042947 */ /* 0x000fea0003800000 */
[----:B------:R4:W5:Y:S02]  /*50a0*/  LDG.E.U8 R5, desc[UR16][R12.64+0x1] ;  /* 0x000001100c057981 */ /* 0x000964000c1e1100 */
.L_x_105:
[----:B------:R-:W-:Y:S05]  /*50b0*/  BSYNC B1 ;  /* 0x0000000000017941 */ /* 0x000fea0003800000 */
.L_x_104:
[----:B-----5:R-:W-:Y:S01]  /*50c0*/  LOP3.LUT R5, R5, 0xff, RZ, 0xc0, !PT ;  /* 0x000000ff05057812 */ /* 0x020fe200078ec0ff */
[----:B------:R-:W-:Y:S01]  /*50d0*/  BSSY B1, `(.L_x_106) ;  /* 0x000000b000017945 */ /* 0x000fe20003800000 */
[----:B------:R-:W-:Y:S02]  /*50e0*/  ISETP.LT.OR P4, PT, R33, 0x9, !P0 ;  /* 0x000000092100780c */ /* 0x000fe40004781670 */
[----:B------:R-:W-:-:S05]  /*50f0*/  F2FP.F16.E4M3.UNPACK_B R5, R5 ;  /* 0x00000005ff05723e */ /* 0x000fca00020006ff */
[----:B------:R-:W-:-:S05]  /*5100*/  HADD2.F32 R24, -RZ, R5.H0_H0 ;  /* 0x20000005ff187230 */ /* 0x000fca0000004100 */
[----:B------:R-:W-:-:S04]  /*5110*/  FMUL R5, R24, R9 ;  /* 0x0000000918057220 */ /* 0x000fc80000400000 */
[----:B------:R-:W-:-:S05]  /*5120*/  FFMA R5, R106, R8, R5 ;  /* 0x000000086a057223 */ /* 0x000fca0000000005 */
[----:B0-----:R-:W-:Y:S02]  /*5130*/  F2FP.SATFINITE.E4M3.F32.PACK_AB_MERGE_C R25, RZ, R5, RZ ;  /* 0x00000005ff19723e */ /* 0x001fe400048070ff */
[----:B------:R-:W-:-:S03]  /*5140*/  PRMT R5, RZ, 0x7610, R5 ;  /* 0x00007610ff057816 */ /* 0x000fc60000000005 */
[----:B------:R0:W-:Y:S01]  /*5150*/  @!P2 STG.E.U8 desc[UR16][R6.64+0x1], R25 ;  /* 0x000001190600a986 */ /* 0x0001e2000c101110 */
[----:B------:R-:W-:Y:S05]  /*5160*/  @P4 BRA `(.L_x_107) ;  /* 0x0000000000044947 */ /* 0x000fea0003800000 */
[----:B------:R0:W5:Y:S02]  /*5170*/  LDG.E.U8 R5, desc[UR16][R14.64+0x8] ;  /* 0x000008100e057981 */ /* 0x000164000c1e1100 */
.L_x_107:
[----:B------:R-:W-:Y:S05]  /*5180*/  BSYNC B1 ;  /* 0x0000000000017941 */ /* 0x000fea0003800000 */
.L_x_106:
        /* <DEDUP_REMOVED lines=12> */
.L_x_109:
[----:B------:R-:W-:Y:S05]  /*5250*/  BSYNC B1 ;  /* 0x0000000000017941 */ /* 0x000fea0003800000 */
.L_x_108:
        /* <DEDUP_REMOVED lines=12> */
.L_x_111:
[----:B------:R-:W-:Y:S05]  /*5320*/  BSYNC B1 ;  /* 0x0000000000017941 */ /* 0x000fea0003800000 */
.L_x_110:
        /* <DEDUP_REMOVED lines=12> */
.L_x_113:
[----:B------:R-:W-:Y:S05]  /*53f0*/  BSYNC B1 ;  /* 0x0000000000017941 */ /* 0x000fea0003800000 */
.L_x_112:
        /* <DEDUP_REMOVED lines=12> */
.L_x_115:
[----:B------:R-:W-:Y:S05]  /*54c0*/  BSYNC B1 ;  /* 0x0000000000017941 */ /* 0x000fea0003800000 */
.L_x_114:
        /* <DEDUP_REMOVED lines=12> */
.L_x_117:
[----:B------:R-:W-:Y:S05]  /*5590*/  BSYNC B1 ;  /* 0x0000000000017941 */ /* 0x000fea0003800000 */
.L_x_116:
        /* <DEDUP_REMOVED lines=12> */
.L_x_119:
[----:B------:R-:W-:Y:S05]  /*5660*/  BSYNC B1 ;  /* 0x0000000000017941 */ /* 0x000fea0003800000 */
.L_x_118:
        /* <DEDUP_REMOVED lines=12> */
.L_x_121:
[----:B------:R-:W-:Y:S05]  /*5730*/  BSYNC B1 ;  /* 0x0000000000017941 */ /* 0x000fea0003800000 */
.L_x_120:
        /* <DEDUP_REMOVED lines=12> */
.L_x_123:
[----:B------:R-:W-:Y:S05]  /*5800*/  BSYNC B1 ;  /* 0x0000000000017941 */ /* 0x000fea0003800000 */
.L_x_122:
        /* <DEDUP_REMOVED lines=12> */
.L_x_125:
[----:B------:R-:W-:Y:S05]  /*58d0*/  BSYNC B1 ;  /* 0x0000000000017941 */ /* 0x000fea0003800000 */
.L_x_124:
        /* <DEDUP_REMOVED lines=12> */
.L_x_127:
[----:B------:R-:W-:Y:S05]  /*59a0*/  BSYNC B1 ;  /* 0x0000000000017941 */ /* 0x000fea0003800000 */
.L_x_126:
        /* <DEDUP_REMOVED lines=12> */
.L_x_129:
[----:B------:R-:W-:Y:S05]  /*5a70*/  BSYNC B1 ;  /* 0x0000000000017941 */ /* 0x000fea0003800000 */
.L_x_128:
        /* <DEDUP_REMOVED lines=12> */
.L_x_131:
[----:B------:R-:W-:Y:S05]  /*5b40*/  BSYNC B1 ;  /* 0x0000000000017941 */ /* 0x000fea0003800000 */
.L_x_130:
        /* <DEDUP_REMOVED lines=12> */
.L_x_133:
[----:B------:R-:W-:Y:S05]  /*5c10*/  BSYNC B1 ;  /* 0x0000000000017941 */ /* 0x000fea0003800000 */
.L_x_132:
        /* <DEDUP_REMOVED lines=12> */
.L_x_135:
[----:B------:R-:W-:Y:S05]  /*5ce0*/  BSYNC B1 ;  /* 0x0000000000017941 */ /* 0x000fea0003800000 */
.L_x_134:
        /* <DEDUP_REMOVED lines=12> */
.L_x_137:
[----:B------:R-:W-:Y:S05]  /*5db0*/  BSYNC B1 ;  /* 0x0000000000017941 */ /* 0x000fea0003800000 */
.L_x_136:
        /* <DEDUP_REMOVED lines=12> */
.L_x_139:
[----:B------:R-:W-:Y:S05]  /*5e80*/  BSYNC B1 ;  /* 0x0000000000017941 */ /* 0x000fea0003800000 */
.L_x_138:
        /* <DEDUP_REMOVED lines=12> */
.L_x_141:
[----:B------:R-:W-:Y:S05]  /*5f50*/  BSYNC B1 ;  /* 0x0000000000017941 */ /* 0x000fea0003800000 */
.L_x_140:
        /* <DEDUP_REMOVED lines=12> */
.L_x_143:
[----:B------:R-:W-:Y:S05]  /*6020*/  BSYNC B1 ;  /* 0x0000000000017941 */ /* 0x000fea0003800000 */
.L_x_142:
        /* <DEDUP_REMOVED lines=12> */
.L_x_145:
[----:B------:R-:W-:Y:S05]  /*60f0*/  BSYNC B1 ;  /* 0x0000000000017941 */ /* 0x000fea0003800000 */
.L_x_144:
        /* <DEDUP_REMOVED lines=12> */
.L_x_147:
[----:B------:R-:W-:Y:S05]  /*61c0*/  BSYNC B1 ;  /* 0x0000000000017941 */ /* 0x000fea0003800000 */
.L_x_146:
        /* <DEDUP_REMOVED lines=12> */
.L_x_149:
[----:B------:R-:W-:Y:S05]  /*6290*/  BSYNC B1 ;  /* 0x0000000000017941 */ /* 0x000fea0003800000 */
.L_x_148:
        /* <DEDUP_REMOVED lines=12> */
.L_x_151:
[----:B------:R-:W-:Y:S05]  /*6360*/  BSYNC B1 ;  /* 0x0000000000017941 */ /* 0x000fea0003800000 */
.L_x_150:
        /* <DEDUP_REMOVED lines=12> */
.L_x_153:
[----:B------:R-:W-:Y:S05]  /*6430*/  BSYNC B1 ;  /* 0x0000000000017941 */ /* 0x000fea0003800000 */
.L_x_152:
        /* <DEDUP_REMOVED lines=12> */
.L_x_155:
[----:B------:R-:W-:Y:S05]  /*6500*/  BSYNC B1 ;  /* 0x0000000000017941 */ /* 0x000fea0003800000 */
.L_x_154:
        /* <DEDUP_REMOVED lines=12> */
.L_x_157:
[----:B------:R-:W-:Y:S05]  /*65d0*/  BSYNC B1 ;  /* 0x0000000000017941 */ /* 0x000fea0003800000 */
.L_x_156:
[----:B-----5:R-:W-:Y:S01]  /*65e0*/  LOP3.LUT R5, R5, 0xff, RZ, 0xc0, !PT ;  /* 0x000000ff05057812 */ /* 0x020fe200078ec0ff */
[----:B------:R-:W-:Y:S01]  /*65f0*/  BSSY B1, `(.L_x_158) ;  /* 0x000000b000017945 */ /* 0x000fe20003800000 */
[----:B------:R-:W-:Y:S02]  /*6600*/  ISETP.LT.OR P2, PT, R33, 0x39, !P1 ;  /* 0x000000392100780c */ /* 0x000fe40004f41670 */
[----:B------:R-:W-:-:S05]  /*6610*/  F2FP.F16.E4M3.UNPACK_B R5, R5 ;  /* 0x00000005ff05723e */ /* 0x000fca00020006ff */
[----:B012---:R-:W-:-:S05]  /*6620*/  HADD2.F32 R14, -RZ, R5.H0_H0 ;  /* 0x20000005ff0e7230 */ /* 0x007fca0000004100 */
[----:B------:R-:W-:-:S04]  /*6630*/  FMUL R5, R14, R9 ;  /* 0x000000090e057220 */ /* 0x000fc80000400000 */
[----:B------:R-:W-:-:S05]  /*6640*/  FFMA R5, R16, R8, R5 ;  /* 0x0000000810057223 */ /* 0x000fca0000000005 */
[----:B------:R-:W-:Y:S02]  /*6650*/  F2FP.SATFINITE.E4M3.F32.PACK_AB_MERGE_C R15, RZ, R5, RZ ;  /* 0x00000005ff0f723e */ /* 0x000fe400048070ff */
[----:B------:R-:W-:-:S03]  /*6660*/  PRMT R5, RZ, 0x7610, R5 ;  /* 0x00007610ff057816 */ /* 0x000fc60000000005 */
[----:B------:R0:W-:Y:S01]  /*6670*/  @!P0 STG.E.U8 desc[UR16][R10.64+0x39], R15 ;  /* 0x0000390f0a008986 */ /* 0x0001e2000c101110 */
[----:B------:R-:W-:Y:S05]  /*6680*/  @P2 BRA `(.L_x_159) ;  /* 0x0000000000042947 */ /* 0x000fea0003800000 */
[----:B------:R1:W5:Y:S02]  /*6690*/  LDG.E.U8 R5, desc[UR16][R12.64+0x38] ;  /* 0x000038100c057981 */ /* 0x000364000c1e1100 */
.L_x_159:
[----:B------:R-:W-:Y:S05]  /*66a0*/  BSYNC B1 ;  /* 0x0000000000017941 */ /* 0x000fea0003800000 */
.L_x_158:
        /* <DEDUP_REMOVED lines=12> */
.L_x_161:
[----:B------:R-:W-:Y:S05]  /*6770*/  BSYNC B1 ;  /* 0x0000000000017941 */ /* 0x000fea0003800000 */
.L_x_160:
[----:B------:R-:W-:Y:S05]  /*6780*/  @P1 BRA `(.L_x_162) ;  /* 0x0000001000301947 */ /* 0x000fea0003800000 */
[----:B-----5:R-:W-:-:S04]  /*6790*/  LOP3.LUT R5, R5, 0xff, RZ, 0xc0, !PT ;  /* 0x000000ff05057812 */ /* 0x020fc800078ec0ff */
[----:B------:R-:W-:-:S05]  /*67a0*/  F2FP.F16.E4M3.UNPACK_B R5, R5 ;  /* 0x00000005ff05723e */ /* 0x000fca00020006ff */
[----:B------:R-:W-:-:S05]  /*67b0*/  HADD2.F32 R10, -RZ, R5.H0_H0 ;  /* 0x20000005ff0a7230 */ /* 0x000fca0000004100 */
[----:B------:R-:W-:-:S04]  /*67c0*/  FMUL R5, R10, R9 ;  /* 0x000000090a057220 */ /* 0x000fc80000400000 */
[----:B------:R-:W-:-:S05]  /*67d0*/  FFMA R5, R18, R8, R5 ;  /* 0x0000000812057223 */ /* 0x000fca0000000005 */
[----:B------:R-:W-:-:S05]  /*67e0*/  F2FP.SATFINITE.E4M3.F32.PACK_AB_MERGE_C R5, RZ, R5, RZ ;  /* 0x00000005ff05723e */ /* 0x000fca00048070ff */
[----:B------:R0:W-:Y:S01]  /*67f0*/  STG.E.U8 desc[UR16][R6.64+0x39], R5 ;  /* 0x0000390506007986 */ /* 0x0001e2000c101110 */
[----:B------:R-:W-:Y:S05]  /*6800*/  BRA `(.L_x_162) ;  /* 0x0000001000107947 */ /* 0x000fea0003800000 */
.L_x_33:
[C---:B------:R-:W-:Y:S01]  /*6810*/  ISETP.GE.AND P0, PT, R34.reuse, 0x1, PT ;  /* 0x000000012200780c */ /* 0x040fe20003f06270 */
[-C--:B--2---:R-:W-:Y:S01]  /*6820*/  FMUL R145, R145, R8.reuse ;  /* 0x0000000891917220 */ /* 0x084fe20000400000 */
[----:B------:R-:W-:Y:S01]  /*6830*/  ISETP.GE.AND P2, PT, R34, 0x9, PT ;  /* 0x000000092200780c */ /* 0x000fe20003f46270 */
[-C--:B------:R-:W-:Y:S01]  /*6840*/  FMUL R140, R140, R8.reuse ;  /* 0x000000088c8c7220 */ /* 0x080fe20000400000 */
[----:B------:R-:W-:Y:S01]  /*6850*/  ISETP.LT.OR P1, PT, R33, 0x1, !P0 ;  /* 0x000000012100780c */ /* 0x000fe20004721670 */
[-C--:B------:R-:W-:Y:S01]  /*6860*/  FMUL R143, R143, R8.reuse ;  /* 0x000000088f8f7220 */ /* 0x080fe20000400000 */
[----:B------:R-:W-:Y:S01]  /*6870*/  F2FP.SATFINITE.E4M3.F32.PACK_AB_MERGE_C R145, RZ, R145, RZ ;  /* 0x00000091ff91723e */ /* 0x000fe200048070ff */
[-C--:B------:R-:W-:Y:S01]  /*6880*/  FMUL R138, R138, R8.reuse ;  /* 0x000000088a8a7220 */ /* 0x080fe20000400000 */
[----:B------:R-:W-:Y:S01]  /*6890*/  ISETP.LT.OR P4, PT, R33, 0x2, !P0 ;  /* 0x000000022100780c */ /* 0x000fe20004781670 */
[-C--:B------:R-:W-:Y:S01]  /*68a0*/  FMUL R141, R141, R8.reuse ;  /* 0x000000088d8d7220 */ /* 0x080fe20000400000 */
[C---:B------:R-:W-:Y:S01]  /*68b0*/  ISETP.LT.OR P5, PT, R33.reuse, 0x1, !P2 ;  /* 0x000000012100780c */ /* 0x040fe200057a1670 */
[-C--:B------:R-:W-:Y:S01]  /*68c0*/  FMUL R136, R136, R8.reuse ;  /* 0x0000000888887220 */ /* 0x080fe20000400000 */
[----:B------:R-:W-:Y:S01]  /*68d0*/  ISETP.LT.OR P6, PT, R33, 0x2, !P2 ;  /* 0x000000022100780c */ /* 0x000fe200057c1670 */
[----:B------:R-:W-:Y:S01]  /*68e0*/  FMUL R139, R139, R8 ;  /* 0x000000088b8b7220 */ /* 0x000fe20000400000 */
[----:B------:R-:W-:Y:S01]  /*68f0*/  F2FP.SATFINITE.E4M3.F32.PACK_AB_MERGE_C R5, RZ, R140, RZ ;  /* 0x0000008cff05723e */ /* 0x000fe200048070ff */
[-C--:B------:R-:W-:Y:S01]  /*6900*/  FMUL R134, R134, R8.reuse ;  /* 0x0000000886867220 */ /* 0x080fe20000400000 */
[----:B------:R-:W-:Y:S01]  /*6910*/  F2FP.SATFINITE.E4M3.F32.PACK_AB_MERGE_C R143, RZ, R143, RZ ;  /* 0x0000008fff8f723e */ /* 0x000fe200048070ff */
[----:B------:R-:W-:Y:S01]  /*6920*/  @!P1 STG.E.U8 desc[UR16][R14.64], R145 ;  /* 0x000000910e009986 */ /* 0x000fe2000c101110 */
[----:B------:R-:W-:Y:S01]  /*6930*/  ISETP.LT.OR P1, PT, R33, 0x9, !P0 ;  /* 0x000000092100780c */ /* 0x000fe20004721670 */
[----:B------:R-:W-:Y:S01]  /*6940*/  FMUL R137, R137, R8 ;  /* 0x0000000889897220 */ /* 0x000fe20000400000 */
[----:B------:R-:W-:Y:S01]  /*6950*/  F2FP.SATFINITE.E4M3.F32.PACK_AB_MERGE_C R25, RZ, R138, RZ ;  /* 0x0000008aff19723e */ /* 0x000fe200048070ff */
[----:B------:R0:W-:Y:S01]  /*6960*/  @!P4 STG.E.U8 desc[UR16][R14.64+0x1], R5 ;  /* 0x000001050e00c986 */ /* 0x0001e2000c101110 */
[----:B------:R-:W-:Y:S01]  /*6970*/  F2FP.SATFINITE.E4M3.F32.PACK_AB_MERGE_C R141, RZ, R141, RZ ;  /* 0x0000008dff8d723e */ /* 0x000fe200048070ff */
[-C--:B------:R-:W-:Y:S01]  /*6980*/  FMUL R132, R132, R8.reuse ;  /* 0x0000000884847220 */ /* 0x080fe20000400000 */
[C---:B------:R-:W-:Y:S01]  /*6990*/  ISETP.LT.OR P4, PT, R33.reuse, 0xa, !P0 ;  /* 0x0000000a2100780c */ /* 0x040fe20004781670 */
[----:B------:R-:W-:Y:S01]  /*69a0*/  @!P5 STG.E.U8 desc[UR16][R12.64], R143 ;  /* 0x0000008f0c00d986 */ /* 0x000fe2000c101110 */
[----:B------:R-:W-:Y:S01]  /*69b0*/  ISETP.LT.OR P5, PT, R33, 0x9, !P2 ;  /* 0x000000092100780c */ /* 0x000fe200057a1670 */
[-C--:B------:R-:W-:Y:S01]  /*69c0*/  FMUL R135, R135, R8.reuse ;  /* 0x0000000887877220 */ /* 0x080fe20000400000 */
[----:B------:R-:W-:Y:S01]  /*69d0*/  F2FP.SATFINITE.E4M3.F32.PACK_AB_MERGE_C R139, RZ, R139, RZ ;  /* 0x0000008bff8b723e */ /* 0x000fe200048070ff */
[----:B------:R1:W-:Y:S01]  /*69e0*/  @!P6 STG.E.U8 desc[UR16][R12.64+0x1], R25 ;  /* 0x000001190c00e986 */ /* 0x0003e2000c101110 */
[C---:B------:R-:W-:Y:S01]  /*69f0*/  ISETP.LT.OR P6, PT, R33.reuse, 0xa, !P2 ;  /* 0x0000000a2100780c */ /* 0x040fe200057c1670 */
[-C--:B------:R-:W-:Y:S01]  /*6a00*/  FMUL R130, R130, R8.reuse ;  /* 0x0000000882827220 */ /* 0x080fe20000400000 */
[----:B------:R-:W-:Y:S01]  /*6a10*/  F2FP.SATFINITE.E4M3.F32.PACK_AB_MERGE_C R137, RZ, R137, RZ ;  /* 0x00000089ff89723e */ /* 0x000fe200048070ff */
[----:B------:R-:W-:Y:S01]  /*6a20*/  @!P1 STG.E.U8 desc[UR16][R14.64+0x8], R141 ;  /* 0x0000088d0e009986 */ /* 0x000fe2000c101110 */
[----:B------:R-:W-:Y:S01]  /*6a30*/  ISETP.LT.OR P1, PT, R33, 0x11, !P0 ;  /* 0x000000112100780c */ /* 0x000fe20004721670 */
[----:B------:R-:W-:Y:S01]  /*6a40*/  FMUL R133, R133, R8 ;  /* 0x0000000885857220 */ /* 0x000fe20000400000 */
[----:B0-----:R-:W-:Y:S01]  /*6a50*/  F2FP.SATFINITE.E4M3.F32.PACK_AB_MERGE_C R5, RZ, R136, RZ ;  /* 0x00000088ff05723e */ /* 0x001fe200048070ff */
[-C--:B------:R-:W-:Y:S01]  /*6a60*/  FMUL R128, R128, R8.reuse ;  /* 0x0000000880807220 */ /* 0x080fe20000400000 */
[----:B------:R-:W-:Y:S01]  /*6a70*/  F2FP.SATFINITE.E4M3.F32.PACK_AB_MERGE_C R135, RZ, R135, RZ ;  /* 0x00000087ff87723e */ /* 0x000fe200048070ff */
[----:B------:R-:W-:Y:S01]  /*6a80*/  FMUL R131, R131, R8 ;  /* 0x0000000883837220 */ /* 0x000fe20000400000 */
[----:B------:R-:W-:Y:S01]  /*6a90*/  F2FP.SATFINITE.E4M3.F32.PACK_AB_MERGE_C R133, RZ, R133, RZ ;  /* 0x00000085ff85723e */ /* 0x000fe200048070ff */
[----:B------:R0:W-:Y:S01]  /*6aa0*/  @!P4 STG.E.U8 desc[UR16][R14.64+0x9], R5 ;  /* 0x000009050e00c986 */ /* 0x0001e2000c101110 */
[----:B-1----:R-:W-:Y:S01]  /*6ab0*/  F2FP.SATFINITE.E4M3.F32.PACK_AB_MERGE_C R25, RZ, R134, RZ ;  /* 0x00000086ff19723e */ /* 0x002fe200048070ff */
        /* <DEDUP_REMOVED lines=15> */
[-C--:B------:R-:W-:Y:S01]  /*6bb0*/  FMUL R125, R125, R8.reuse ;  /* 0x000000087d7d7220 */ /* 0x080fe20000400000 */
[----:B------:R-:W-:Y:S01]  /*6bc0*/  FMUL R120, R120, R8 ;  /* 0x0000000878787220 */ /* 0x000fe20000400000 */
[----:B------:R-:W-:Y:S01]  /*6bd0*/  F2FP.SATFINITE.E4M3.F32.PACK_AB_MERGE_C R127, RZ, R127, RZ ;  /* 0x0000007fff7f723e */ /* 0x000fe200048070ff */
[----:B------:R0:W-:Y:S01]  /*6be0*/  @!P4 STG.E.U8 desc[UR16][R14.64+0x11], R5 ;  /* 0x000011050e00c986 */ /* 0x0001e2000c101110 */
[----:B-1----:R-:W-:Y:S01]  /*6bf0*/  F2FP.SATFINITE.E4M3.F32.PACK_AB_MERGE_C R25, RZ, R130, RZ ;  /* 0x00000082ff19723e */ /* 0x002fe200048070ff */
[-C--:B------:R-:W-:Y:S01]  /*6c00*/  FMUL R123, R123, R8.reuse ;  /* 0x000000087b7b7220 */ /* 0x080fe20000400000 */
[C---:B------:R-:W-:Y:S01]  /*6c10*/  ISETP.LT.OR P4, PT, R33.reuse, 0x1a, !P0 ;  /* 0x0000001a2100780c */ /* 0x040fe20004781670 */
[----:B------:R-:W-:Y:S01]  /*6c20*/  @!P5 STG.E.U8 desc[UR16][R12.64+0x10], R135 ;  /* 0x000010870c00d986 */ /* 0x000fe2000c101110 */
[C---:B------:R-:W-:Y:S01]  /*6c30*/  ISETP.LT.OR P5, PT, R33.reuse, 0x19, !P2 ;  /* 0x000000192100780c */ /* 0x040fe200057a1670 */
[-C--:B------:R-:W-:Y:S01]  /*6c40*/  FMUL R118, R118, R8.reuse ;  /* 0x0000000876767220 */ /* 0x080fe20000400000 */
[----:B------:R-:W-:Y:S01]  /*6c50*/  F2FP.SATFINITE.E4M3.F32.PACK_AB_MERGE_C R125, RZ, R125, RZ ;  /* 0x0000007dff7d723e */ /* 0x000fe200048070ff */
[----:B------:R1:W-:Y:S01]  /*6c60*/  @!P6 STG.E.U8 desc[UR16][R12.64+0x11], R25 ;  /* 0x000011190c00e986 */ /* 0x0003e2000c101110 */
[----:B------:R-:W-:Y:S01]  /*6c70*/  ISETP.LT.OR P6, PT, R33, 0x1a, !P2 ;  /* 0x0000001a2100780c */ /* 0x000fe200057c1670 */
        /* <DEDUP_REMOVED lines=8> */
[-C--:B------:R-:W-:Y:S01]  /*6d00*/  FMUL R114, R114, R8.reuse ;  /* 0x0000000872727220 */ /* 0x080fe20000400000 */
[----:B------:R-:W-:Y:S01]  /*6d10*/  FMUL R112, R112, R8 ;  /* 0x0000000870707220 */ /* 0x000fe20000400000 */
[----:B-1----:R-:W-:Y:S01]  /*6d20*/  F2FP.SATFINITE.E4M3.F32.PACK_AB_MERGE_C R25, RZ, R126, RZ ;  /* 0x0000007eff19723e */ /* 0x002fe200048070ff */
[----:B------:R0:W-:Y:S01]  /*6d30*/  @!P4 STG.E.U8 desc[UR16][R14.64+0x19], R5 ;  /* 0x000019050e00c986 */ /* 0x0001e2000c101110 */
[----:B------:R-:W-:Y:S01]  /*6d40*/  ISETP.LT.OR P4, PT, R33, 0x22, !P0 ;  /* 0x000000222100780c */ /* 0x000fe20004781670 */
[-C--:B------:R-:W-:Y:S01]  /*6d50*/  FMUL R117, R117, R8.reuse ;  /* 0x0000000875757220 */ /* 0x080fe20000400000 */
[----:B------:R-:W-:Y:S01]  /*6d60*/  F2FP.SATFINITE.E4M3.F32.PACK_AB_MERGE_C R119, RZ, R119, RZ ;  /* 0x00000077ff77723e */ /* 0x000fe200048070ff */
[----:B------:R-:W-:Y:S01]  /*6d70*/  @!P5 STG.E.U8 desc[UR16][R12.64+0x18], R131 ;  /* 0x000018830c00d986 */ /* 0x000fe2000c101110 */
[----:B------:R-:W-:Y:S01]  /*6d80*/  ISETP.LT.OR P5, PT, R33, 0x21, !P2 ;  /* 0x000000212100780c */ /* 0x000fe200057a1670 */
[----:B------:R-:W-:Y:S01]  /*6d90*/  FMUL R115, R115, R8 ;  /* 0x0000000873737220 */ /* 0x000fe20000400000 */
[----:B------:R-:W-:Y:S01]  /*6da0*/  F2FP.SATFINITE.E4M3.F32.PACK_AB_MERGE_C R27, RZ, R112, RZ ;  /* 0x00000070ff1b723e */ /* 0x000fe200048070ff */
[----:B------:R1:W-:Y:S01]  /*6db0*/  @!P6 STG.E.U8 desc[UR16][R12.64+0x19], R25 ;  /* 0x000019190c00e986 */ /* 0x0003e2000c101110 */
[----:B------:R-:W-:Y:S01]  /*6dc0*/  ISETP.LT.OR P6, PT, R33, 0x22, !P2 ;  /* 0x000000222100780c */ /* 0x000fe200057c1670 */
[-C--:B------:R-:W-:Y:S01]  /*6dd0*/  FMUL R110, R110, R8.reuse ;  /* 0x000000086e6e7220 */ /* 0x080fe20000400000 */
[-C--:B------:R-:W-:Y:S01]  /*6de0*/  FMUL R113, R113, R8.reuse ;  /* 0x0000000871717220 */ /* 0x080fe20000400000 */
        /* <DEDUP_REMOVED lines=39> */
[-C--:B------:R-:W-:Y:S01]  /*7060*/  FMUL R101, R101, R8.reuse ;  /* 0x0000000865657220 */ /* 0x080fe20000400000 */
[----:B------:R-:W-:Y:S01]  /*7070*/  @!P1 STG.E.U8 desc[UR16][R14.64+0x30], R121 ;  /* 0x000030790e009986 */ /* 0x000fe2000c101110 */
[----:B------:R-:W-:Y:S01]  /*7080*/  ISETP.LT.OR P1, PT, R33, 0x39, !P0 ;  /* 0x000000392100780c */ /* 0x000fe20004721670 */
[-C--:B------:R-:W-:Y:S01]  /*7090*/  FMUL R99, R99, R8.reuse ;  /* 0x0000000863637220 */ /* 0x080fe20000400000 */
[----:B------:R-:W-:Y:S01]  /*70a0*/  ISETP.LT.OR P0, PT, R33, 0x3a, !P0 ;  /* 0x0000003a2100780c */ /* 0x000fe20004701670 */
[----:B------:R-:W-:Y:S01]  /*70b0*/  FMUL R94, R94, R8 ;  /* 0x000000085e5e7220 */ /* 0x000fe20000400000 */
[----:B0-----:R-:W-:Y:S01]  /*70c0*/  F2FP.SATFINITE.E4M3.F32.PACK_AB_MERGE_C R5, RZ, R116, RZ ;  /* 0x00000074ff05723e */ /* 0x001fe200048070ff */
[-C--:B------:R-:W-:Y:S01]  /*70d0*/  FMUL R92, R92, R8.reuse ;  /* 0x000000085c5c7220 */ /* 0x080fe20000400000 */
[----:B------:R-:W-:Y:S01]  /*70e0*/  F2FP.SATFINITE.E4M3.F32.PACK_AB_MERGE_C R103, RZ, R103, RZ ;  /* 0x00000067ff67723e */ /* 0x000fe200048070ff */
[----:B------:R-:W-:Y:S01]  /*70f0*/  FMUL R95, R95, R8 ;  /* 0x000000085f5f7220 */ /* 0x000fe20000400000 */
[----:B-1----:R-:W-:Y:S01]  /*7100*/  F2FP.SATFINITE.E4M3.F32.PACK_AB_MERGE_C R25, RZ, R114, RZ ;  /* 0x00000072ff19723e */ /* 0x002fe200048070ff */
[----:B------:R0:W-:Y:S01]  /*7110*/  @!P4 STG.E.U8 desc[UR16][R14.64+0x31], R5 ;  /* 0x000031050e00c986 */ /* 0x0001e2000c101110 */
[----:B------:R-:W-:Y:S01]  /*7120*/  ISETP.LT.OR P4, PT, R33, 0x39, !P2 ;  /* 0x000000392100780c */ /* 0x000fe20005781670 */
[-C--:B------:R-:W-:Y:S01]  /*7130*/  FMUL R97, R97, R8.reuse ;  /* 0x0000000861617220 */ /* 0x080fe20000400000 */
[----:B------:R-:W-:Y:S01]  /*7140*/  ISETP.LT.OR P2, PT, R33, 0x3a, !P2 ;  /* 0x0000003a2100780c */ /* 0x000fe20005741670 */
[----:B------:R-:W-:Y:S01]  /*7150*/  @!P5 STG.E.U8 desc[UR16][R12.64+0x30], R119 ;  /* 0x000030770c00d986 */ /* 0x000fe2000c101110 */
[----:B------:R-:W-:Y:S01]  /*7160*/  F2FP.SATFINITE.E4M3.F32.PACK_AB_MERGE_C R101, RZ, R101, RZ ;  /* 0x00000065ff65723e */ /* 0x000fe200048070ff */
[-C--:B------:R-:W-:Y:S01]  /*7170*/  FMUL R90, R90, R8.reuse ;  /* 0x000000085a5a7220 */ /* 0x080fe20000400000 */
[----:B------:R-:W-:Y:S01]  /*7180*/  F2FP.SATFINITE.E4M3.F32.PACK_AB_MERGE_C R99, RZ, R99, RZ ;  /* 0x00000063ff63723e */ /* 0x000fe200048070ff */
[----:B------:R-:W-:Y:S01]  /*7190*/  @!P6 STG.E.U8 desc[UR16][R12.64+0x31], R25 ;  /* 0x000031190c00e986 */ /* 0x000fe2000c101110 */
[----:B------:R-:W-:Y:S01]  /*71a0*/  F2FP.SATFINITE.E4M3.F32.PACK_AB_MERGE_C R95, RZ, R95, RZ ;  /* 0x0000005fff5f723e */ /* 0x000fe200048070ff */
[-C--:B------:R-:W-:Y:S01]  /*71b0*/  FMUL R22, R22, R8.reuse ;  /* 0x0000000816167220 */ /* 0x080fe20000400000 */
[-C--:B------:R-:W-:Y:S01]  /*71c0*/  FMUL R93, R93, R8.reuse ;  /* 0x000000085d5d7220 */ /* 0x080fe20000400000 */
[----:B------:R-:W-:Y:S01]  /*71d0*/  @!P0 STG.E.U8 desc[UR16][R14.64+0x39], R27 ;  /* 0x0000391b0e008986 */ /* 0x000fe2000c101110 */
[----:B------:R-:W-:Y:S01]  /*71e0*/  ISETP.GE.AND P0, PT, R34, 0x81, PT ;  /* 0x000000812200780c */ /* 0x000fe20003f06270 */
[----:B------:R-:W-:Y:S01]  /*71f0*/  FMUL R91, R91, R8 ;  /* 0x000000085b5b7220 */ /* 0x000fe20000400000 */
[----:B0-----:R-:W-:Y:S01]  /*7200*/  F2FP.SATFINITE.E4M3.F32.PACK_AB_MERGE_C R5, RZ, R110, RZ ;  /* 0x0000006eff05723e */ /* 0x001fe200048070ff */
[----:B------:R0:W-:Y:S01]  /*7210*/  @!P1 STG.E.U8 desc[UR16][R14.64+0x38], R117 ;  /* 0x000038750e009986 */ /* 0x0001e2000c101110 */
[C---:B------:R-:W-:Y:S01]  /*7220*/  ISETP.LT.OR P6, PT, R33.reuse, 0x1, !P0 ;  /* 0x000000012100780c */ /* 0x040fe200047c1670 */
[-C--:B------:R-:W-:Y:S01]  /*7230*/  FMUL R88, R88, R8.reuse ;  /* 0x0000000858587220 */ /* 0x080fe20000400000 */
[----:B------:R-:W-:Y:S01]  /*7240*/  ISETP.LT.OR P5, PT, R33, 0x2, !P0 ;  /* 0x000000022100780c */ /* 0x000fe200047a1670 */
[----:B------:R-:W-:Y:S01]  /*7250*/  @!P4 STG.E.U8 desc[UR16][R12.64+0x38], R115 ;  /* 0x000038730c00c986 */ /* 0x000fe2000c101110 */
[----:B------:R-:W-:Y:S01]  /*7260*/  ISETP.GE.AND P1, PT, R34, 0x89, PT ;  /* 0x000000892200780c */ /* 0x000fe20003f26270 */
[-C--:B------:R-:W-:Y:S01]  /*7270*/  FMUL R21, R21, R8.reuse ;  /* 0x0000000815157220 */ /* 0x080fe20000400000 */
[----:B------:R-:W-:Y:S01]  /*7280*/  F2FP.SATFINITE.E4M3.F32.PACK_AB_MERGE_C R97, RZ, R97, RZ ;  /* 0x00000061ff61723e */ /* 0x000fe200048070ff */
[----:B------:R1:W-:Y:S01]  /*7290*/  @!P2 STG.E.U8 desc[UR16][R12.64+0x39], R5 ;  /* 0x000039050c00a986 */ /* 0x0003e2000c101110 */
[----:B------:R-:W-:Y:S01]  /*72a0*/  ISETP.LT.OR P4, PT, R33, 0x1, !P1 ;  /* 0x000000012100780c */ /* 0x000fe20004f81670 */
[-C--:B------:R-:W-:Y:S01]  /*72b0*/  FMUL R89, R89, R8.reuse ;  /* 0x0000000859597220 */ /* 0x080fe20000400000 */
[----:B------:R-:W-:Y:S01]  /*72c0*/  ISETP.LT.OR P2, PT, R33, 0xa, !P0 ;  /* 0x0000000a2100780c */ /* 0x000fe20004741670 */
[----:B------:R-:W-:Y:S01]  /*72d0*/  FMUL R23, R23, R8 ;  /* 0x0000000817177220 */ /* 0x000fe20000400000 */
[----:B0-----:R-:W-:Y:S01]  /*72e0*/  F2FP.SATFINITE.E4M3.F32.PACK_AB_MERGE_C R15, RZ, R108, RZ ;  /* 0x0000006cff0f723e */ /* 0x001fe200048070ff */
[----:B------:R-:W-:Y:S01]  /*72f0*/  @!P6 STG.E.U8 desc[UR16][R10.64], R113 ;  /* 0x000000710a00e986 */ /* 0x000fe2000c101110 */
[C---:B------:R-:W-:Y:S01]  /*7300*/  ISETP.LT.OR P6, PT, R33.reuse, 0x2, !P1 ;  /* 0x000000022100780c */ /* 0x040fe20004fc1670 */
[-C--:B------:R-:W-:Y:S01]  /*7310*/  FMUL R20, R20, R8.reuse ;  /* 0x0000000814147220 */ /* 0x080fe20000400000 */
[----:B------:R-:W-:Y:S01]  /*7320*/  F2FP.SATFINITE.E4M3.F32.PACK_AB_MERGE_C R93, RZ, R93, RZ ;  /* 0x0000005dff5d723e */ /* 0x000fe200048070ff */
[----:B------:R-:W-:Y:S01]  /*7330*/  @!P5 STG.E.U8 desc[UR16][R10.64+0x1], R15 ;  /* 0x0000010f0a00d986 */ /* 0x000fe2000c101110 */
[----:B------:R-:W-:Y:S01]  /*7340*/  ISETP.LT.OR P5, PT, R33, 0x9, !P0 ;  /* 0x000000092100780c */ /* 0x000fe200047a1670 */
[----:B------:R-:W-:Y:S01]  /*7350*/  FMUL R17, R17, R8 ;  /* 0x0000000811117220 */ /* 0x000fe20000400000 */
[----:B-1----:R-:W-:Y:S01]  /*7360*/  F2FP.SATFINITE.E4M3.F32.PACK_AB_MERGE_C R5, RZ, R106, RZ ;  /* 0x0000006aff05723e */ /* 0x002fe200048070ff */
[----:B------:R-:W-:Y:S01]  /*7370*/  @!P4 STG.E.U8 desc[UR16][R6.64], R111 ;  /* 0x0000006f0600c986 */ /* 0x000fe2000c101110 */
[----:B------:R-:W-:Y:S01]  /*7380*/  F2FP.SATFINITE.E4M3.F32.PACK_AB_MERGE_C R13, RZ, R104, RZ ;  /* 0x00000068ff0d723e */ /* 0x000fe200048070ff */
[-C--:B------:R-:W-:Y:S01]  /*7390*/  FMUL R16, R16, R8.reuse ;  /* 0x0000000810107220 */ /* 0x080fe20000400000 */
[----:B------:R-:W-:Y:S01]  /*73a0*/  ISETP.LT.OR P4, PT, R33, 0x9, !P1 ;  /* 0x000000092100780c */ /* 0x000fe20004f81670 */
[-C--:B------:R-:W-:Y:S01]  /*73b0*/  FMUL R19, R19, R8.reuse ;  /* 0x0000000813137220 */ /* 0x080fe20000400000 */
[----:B------:R-:W-:Y:S01]  /*73c0*/  F2FP.SATFINITE.E4M3.F32.PACK_AB_MERGE_C R91, RZ, R91, RZ ;  /* 0x0000005bff5b723e */ /* 0x000fe200048070ff */
[----:B------:R0:W-:Y:S01]  /*73d0*/  @!P6 STG.E.U8 desc[UR16][R6.64+0x1], R5 ;  /* 0x000001050600e986 */ /* 0x0001e2000c101110 */
[C---:B------:R-:W-:Y:S01]  /*73e0*/  ISETP.LT.OR P6, PT, R33.reuse, 0xa, !P1 ;  /* 0x0000000a2100780c */ /* 0x040fe20004fc1670 */
[----:B------:R-:W-:Y:S01]  /*73f0*/  FMUL R18, R18, R8 ;  /* 0x0000000812127220 */ /* 0x000fe20000400000 */
[----:B------:R-:W-:Y:S01]  /*7400*/  F2FP.SATFINITE.E4M3.F32.PACK_AB_MERGE_C R21, RZ, R21, RZ ;  /* 0x00000015ff15723e */ /* 0x000fe200048070ff */
[----:B------:R1:W-:Y:S01]  /*7410*/  @!P2 STG.E.U8 desc[UR16][R10.64+0x9], R13 ;  /* 0x0000090d0a00a986 */ /* 0x0003e2000c101110 */
[----:B------:R-:W-:-:S02]  /*7420*/  ISETP.LT.OR P2, PT, R33, 0x12, !P0 ;  /* 0x000000122100780c */ /* 0x000fc40004741670 */
[----:B------:R-:W-:Y:S01]  /*7430*/  F2FP.SATFINITE.E4M3.F32.PACK_AB_MERGE_C R89, RZ, R89, RZ ;  /* 0x00000059ff59723e */ /* 0x000fe200048070ff */
[----:B------:R-:W-:Y:S01]  /*7440*/  @!P5 STG.E.U8 desc[UR16][R10.64+0x8], R107 ;  /* 0x0000086b0a00d986 */ /* 0x000fe2000c101110 */
[C---:B------:R-:W-:Y:S02]  /*7450*/  ISETP.LT.OR P5, PT, R33.reuse, 0x11, !P0 ;  /* 0x000000112100780c */ /* 0x040fe400047a1670 */
[----:B------:R-:W-:Y:S01]  /*7460*/  F2FP.SATFINITE.E4M3.F32.PACK_AB_MERGE_C R23, RZ, R23, RZ ;  /* 0x00000017ff17723e */ /* 0x000fe200048070ff */
[----:B------:R-:W-:Y:S01]  /*7470*/  @!P4 STG.E.U8 desc[UR16][R6.64+0x8], R109 ;  /* 0x0000086d0600c986 */ /* 0x000fe2000c101110 */
[----:B0-----:R-:W-:Y:S02]  /*7480*/  F2FP.SATFINITE.E4M3.F32.PACK_AB_MERGE_C R5, RZ, R102, RZ ;  /* 0x00000066ff05723e */ /* 0x001fe400048070ff */
[C---:B------:R-:W-:Y:S02]  /*7490*/  ISETP.LT.OR P4, PT, R33.reuse, 0x11, !P1 ;  /* 0x000000112100780c */ /* 0x040fe40004f81670 */
[----:B-1----:R-:W-:Y:S01]  /*74a0*/  F2FP.SATFINITE.E4M3.F32.PACK_AB_MERGE_C R13, RZ, R98, RZ ;  /* 0x00000062ff0d723e */ /* 0x002fe200048070ff */
[----:B------:R0:W-:Y:S01]  /*74b0*/  @!P6 STG.E.U8 desc[UR16][R6.64+0x9], R5 ;  /* 0x000009050600e986 */ /* 0x0001e2000c101110 */
[----:B------:R-:W-:-:S02]  /*74c0*/  ISETP.LT.OR P6, PT, R33, 0x12, !P1 ;  /* 0x000000122100780c */ /* 0x000fc40004fc1670 */
[----:B------:R-:W-:Y:S01]  /*74d0*/  F2FP.SATFINITE.E4M3.F32.PACK_AB_MERGE_C R17, RZ, R17, RZ ;  /* 0x00000011ff11723e */ /* 0x000fe200048070ff */
[----:B------:R1:W-:Y:S01]  /*74e0*/  @!P2 STG.E.U8 desc[UR16][R10.64+0x11], R13 ;  /* 0x0000110d0a00a986 */ /* 0x0003e2000c101110 */
[C---:B------:R-:W-:Y:S02]  /*74f0*/  ISETP.LT.OR P2, PT, R33.reuse, 0x1a, !P0 ;  /* 0x0000001a2100780c */ /* 0x040fe40004741670 */
[----:B------:R-:W-:Y:S01]  /*7500*/  F2FP.SATFINITE.E4M3.F32.PACK_AB_MERGE_C R19, RZ, R19, RZ ;  /* 0x00000013ff13723e */ /* 0x000fe200048070ff */
[----:B------:R-:W-:Y:S01]  /*7510*/  @!P5 STG.E.U8 desc[UR16][R10.64+0x10], R105 ;  /* 0x000010690a00d986 */ /* 0x000fe2000c101110 */
[----:B------:R-:W-:Y:S02]  /*7520*/  ISETP.LT.OR P5, PT, R33, 0x19, !P0 ;  /* 0x000000192100780c */ /* 0x000fe400047a1670 */
[----:B------:R-:W-:Y:S01]  /*7530*/  F2FP.SATFINITE.E4M3.F32.PACK_AB_MERGE_C R15, RZ, R18, RZ ;  /* 0x00000012ff0f723e */ /* 0x000fe200048070ff */
[----:B------:R-:W-:Y:S01]  /*7540*/  @!P4 STG.E.U8 desc[UR16][R6.64+0x10], R103 ;  /* 0x000010670600c986 */ /* 0x000fe2000c101110 */
[----:B0-----:R-:W-:-:S02]  /*7550*/  F2FP.SATFINITE.E4M3.F32.PACK_AB_MERGE_C R5, RZ, R100, RZ ;  /* 0x00000064ff05723e */ /* 0x001fc400048070ff */
[C---:B------:R-:W-:Y:S02]  /*7560*/  ISETP.LT.OR P4, PT, R33.reuse, 0x19, !P1 ;  /* 0x000000192100780c */ /* 0x040fe40004f81670 */
[----:B-1----:R-:W-:Y:S01]  /*7570*/  F2FP.SATFINITE.E4M3.F32.PACK_AB_MERGE_C R13, RZ, R96, RZ ;  /* 0x00000060ff0d723e */ /* 0x002fe200048070ff */
[----:B------:R0:W-:Y:S01]  /*7580*/  @!P6 STG.E.U8 desc[UR16][R6.64+0x11], R5 ;  /* 0x000011050600e986 */ /* 0x0001e2000c101110 */
[----:B------:R-:W-:-:S03]  /*7590*/  ISETP.LT.OR P6, PT, R33, 0x1a, !P1 ;  /* 0x0000001a2100780c */ /* 0x000fc60004fc1670 */
[----:B------:R1:W-:Y:S01]  /*75a0*/  @!P2 STG.E.U8 desc[UR16][R10.64+0x19], R13 ;  /* 0x0000190d0a00a986 */ /* 0x0003e2000c101110 */
[----:B------:R-:W-:-:S03]  /*75b0*/  ISETP.LT.OR P2, PT, R33, 0x22, !P0 ;  /* 0x000000222100780c */ /* 0x000fc60004741670 */
[----:B------:R-:W-:Y:S01]  /*75c0*/  @!P5 STG.E.U8 desc[UR16][R10.64+0x18], R101 ;  /* 0x000018650a00d986 */ /* 0x000fe2000c101110 */
[C---:B------:R-:W-:Y:S02]  /*75d0*/  ISETP.LT.OR P5, PT, R33.reuse, 0x21, !P0 ;  /* 0x000000212100780c */ /* 0x040fe400047a1670 */
[----:B0-----:R-:W-:Y:S01]  /*75e0*/  F2FP.SATFINITE.E4M3.F32.PACK_AB_MERGE_C R5, RZ, R94, RZ ;  /* 0x0000005eff05723e */ /* 0x001fe200048070ff */
[----:B------:R-:W-:Y:S01]  /*75f0*/  @!P4 STG.E.U8 desc[UR16][R6.64+0x18], R99 ;  /* 0x000018630600c986 */ /* 0x000fe2000c101110 */
        /* <DEDUP_REMOVED lines=25> */
[C---:B------:R-:W-:Y:S02]  /*7790*/  ISETP.LT.OR P2, PT, R33.reuse, 0x39, !P0 ;  /* 0x000000392100780c */ /* 0x040fe40004741670 */
[C---:B------:R-:W-:Y:S01]  /*77a0*/  ISETP.LT.OR P0, PT, R33.reuse, 0x3a, !P0 ;  /* 0x0000003a2100780c */ /* 0x040fe20004701670 */
[----:B------:R1:W-:Y:S01]  /*77b0*/  @!P5 STG.E.U8 desc[UR16][R10.64+0x30], R89 ;  /* 0x000030590a00d986 */ /* 0x0003e2000c101110 */
[C---:B------:R-:W-:Y:S02]  /*77c0*/  ISETP.LT.OR P5, PT, R33.reuse, 0x39, !P1 ;  /* 0x000000392100780c */ /* 0x040fe40004fa1670 */
[----:B------:R-:W-:Y:S01]  /*77d0*/  ISETP.LT.OR P1, PT, R33, 0x3a, !P1 ;  /* 0x0000003a2100780c */ /* 0x000fe20004f21670 */
[----:B------:R1:W-:Y:S01]  /*77e0*/  @!P4 STG.E.U8 desc[UR16][R6.64+0x30], R23 ;  /* 0x000030170600c986 */ /* 0x0003e2000c101110 */
[----:B0-----:R-:W-:-:S05]  /*77f0*/  F2FP.SATFINITE.E4M3.F32.PACK_AB_MERGE_C R5, RZ, R20, RZ ;  /* 0x00000014ff05723e */ /* 0x001fca00048070ff */
[----:B------:R1:W-:Y:S04]  /*7800*/  @!P6 STG.E.U8 desc[UR16][R6.64+0x31], R5 ;  /* 0x000031050600e986 */ /* 0x0003e8000c101110 */
[----:B------:R1:W-:Y:S04]  /*7810*/  @!P2 STG.E.U8 desc[UR16][R10.64+0x38], R17 ;  /* 0x000038110a00a986 */ /* 0x0003e8000c101110 */
[----:B------:R1:W-:Y:S04]  /*7820*/  @!P0 STG.E.U8 desc[UR16][R10.64+0x39], R13 ;  /* 0x0000390d0a008986 */ /* 0x0003e8000c101110 */
[----:B------:R1:W-:Y:S04]  /*7830*/  @!P5 STG.E.U8 desc[UR16][R6.64+0x38], R19 ;  /* 0x000038130600d986 */ /* 0x0003e8000c101110 */
[----:B------:R1:W-:Y:S02]  /*7840*/  @!P1 STG.E.U8 desc[UR16][R6.64+0x39], R15 ;  /* 0x0000390f06009986 */ /* 0x0003e4000c101110 */
.L_x_162:
[----:B------:R-:W-:Y:S05]  /*7850*/  BSYNC B0 ;  /* 0x0000000000007941 */ /* 0x000fea0003800000 */
.L_x_32:
[----:B------:R-:W-:Y:S01]  /*7860*/  ULDC UR6, c[0x0][0xc] ;  /* 0x0000030000067ab9 */ /* 0x000fe20000000800 */
[----:B------:R-:W-:Y:S01]  /*7870*/  ULDC UR7, c[0x0][0x10] ;  /* 0x0000040000077ab9 */ /* 0x000fe20000000800 */
[----:B01---5:R-:W0:Y:S01]  /*7880*/  LDC R5, c[0x0][0x14] ;  /* 0x00000500ff057b82 */ /* 0x023e220000000800 */
[----:B------:R-:W-:Y:S01]  /*7890*/  UIMAD.WIDE.U32 UR6, UR6, UR7, URZ ;  /* 0x00000007060672a5 */ /* 0x000fe2000f8e003f */
[----:B------:R-:W-:Y:S01]  /*78a0*/  PRMT R6, RZ, 0x7610, R6 ;  /* 0x00007610ff067816 */ /* 0x000fe20000000006 */
[----:B------:R-:W-:-:S04]  /*78b0*/  IMAD.MOV.U32 R7, RZ, RZ, -0x1 ;  /* 0xffffffffff077424 */ /* 0x000fc800078e00ff */
[----:B0-----:R-:W-:-:S04]  /*78c0*/  IMAD.WIDE.U32 R2, R5, UR6, R2 ;  /* 0x0000000605027c25 */ /* 0x001fc8000f8e0002 */
[----:B------:R-:W-:Y:S01]  /*78d0*/  IMAD R5, R5, UR7, RZ ;  /* 0x0000000705057c24 */ /* 0x000fe2000f8e02ff */
[----:B------:R-:W-:Y:S02]  /*78e0*/  ULDC.64 UR6, c[0x0][0x650] ;  /* 0x0001940000067ab9 */ /* 0x000fe40000000a00 */
[----:B------:R-:W-:Y:S01]  /*78f0*/  ISETP.GE.U32.AND P0, PT, R2, UR6, PT ;  /* 0x0000000602007c0c */ /* 0x000fe2000bf06070 */
[----:B------:R-:W-:Y:S02]  /*7900*/  IMAD.IADD R3, R3, 0x1, R5 ;  /* 0x0000000103037824 */ /* 0x000fe400078e0205 */
[----:B------:R-:W-:-:S03]  /*7910*/  IMAD.MOV.U32 R5, RZ, RZ, -0x1 ;  /* 0xffffffffff057424 */ /* 0x000fc600078e00ff */
[----:B------:R-:W-:-:S13]  /*7920*/  ISETP.GE.U32.AND.EX P0, PT, R3, UR7, PT, P0 ;  /* 0x0000000703007c0c */ /* 0x000fda000bf06100 */
[----:B------:R-:W-:Y:S05]  /*7930*/  @P0 BRA `(.L_x_163) ;  /* 0x0000000400600947 */ /* 0x000fea0003800000 */
[----:B------:R-:W0:Y:S01]  /*7940*/  S2R R20, SR_CTAID.X ;  /* 0x0000000000147919 */ /* 0x000e220000002500 */
[----:B------:R-:W1:Y:S01]  /*7950*/  LDC.64 R14, c[0x0][0x628] ;  /* 0x00018a00ff0e7b82 */ /* 0x000e620000000a00 */
[----:B------:R-:W-:Y:S01]  /*7960*/  ULDC UR6, c[0x0][0x150] ;  /* 0x0000540000067ab9 */ /* 0x000fe20000000800 */
[----:B--234-:R-:W-:Y:S01]  /*7970*/  IMAD.MOV.U32 R12, RZ, RZ, R2 ;  /* 0x000000ffff0c7224 */ /* 0x01cfe200078e0002 */
[----:B------:R-:W2:Y:S01]  /*7980*/  S2R R22, SR_CTAID.Y ;  /* 0x0000000000167919 */ /* 0x000ea20000002600 */
[----:B------:R-:W-:-:S04]  /*7990*/  IMAD.MOV.U32 R13, RZ, RZ, R3 ;  /* 0x000000ffff0d7224 */ /* 0x000fc800078e0003 */
[----:B------:R-:W3:Y:S08]  /*79a0*/  LDC R23, c[0x0][0x144] ;  /* 0x00005100ff177b82 */ /* 0x000ef00000000800 */
[----:B------:R-:W4:Y:S08]  /*79b0*/  LDC R16, c[0x0][0x630] ;  /* 0x00018c00ff107b82 */ /* 0x000f300000000800 */
[----:B------:R-:W2:Y:S01]  /*79c0*/  LDC.64 R18, c[0x0][0x620] ;  /* 0x00018800ff127b82 */ /* 0x000ea20000000a00 */
[----:B-1----:R-:W-:-:S04]  /*79d0*/  ISETP.NE.U32.AND P0, PT, R14, RZ, PT ;  /* 0x000000ff0e00720c */ /* 0x002fc80003f05070 */
[----:B------:R-:W-:Y:S02]  /*79e0*/  ISETP.NE.AND.EX P0, PT, R15, RZ, PT, P0 ;  /* 0x000000ff0f00720c */ /* 0x000fe40003f05300 */
[----:B0-----:R-:W-:-:S05]  /*79f0*/  I2FP.F32.U32 R5, R20 ;  /* 0x0000001400057245 */ /* 0x001fca0000201000 */
[----:B------:R-:W-:-:S04]  /*7a00*/  FMUL R5, R5, UR6 ;  /* 0x0000000605057c20 */ /* 0x000fc80008400000 */
[----:B------:R0:W1:Y:S02]  /*7a10*/  F2I.U32.TRUNC.NTZ R21, R5 ;  /* 0x0000000500157305 */ /* 0x000064000020f000 */
[----:B---34-:R-:W-:Y:S05]  /*7a20*/  @!P0 BRA `(.L_x_164) ;  /* 0x0000000000288947 */ /* 0x018fea0003800000 */
[----:B0-----:R-:W0:Y:S02]  /*7a30*/  LDC R5, c[0x0][0x634] ;  /* 0x00018d00ff057b82 */ /* 0x001e240000000800 */
        /* <DEDUP_REMOVED lines=9> */
.L_x_164:
[-CC-:B------:R-:W-:Y:S01]  /*7ad0*/  SHF.R.U64 R17, R12, R16.reuse, R13.reuse ;  /* 0x000000100c117219 */ /* 0x180fe2000000120d */
[----:B------:R-:W3:Y:S01]  /*7ae0*/  LDC.64 R28, c[0x0][0x640] ;  /* 0x00019000ff1c7b82 */ /* 0x000ee20000000a00 */
[----:B0-----:R-:W-:Y:S01]  /*7af0*/  SHF.R.U32.HI R5, RZ, R16, R13 ;  /* 0x00000010ff057219 */ /* 0x001fe2000001160d */
[----:B-1----:R-:W-:Y:S01]  /*7b00*/  IMAD.MOV R21, RZ, RZ, -R21 ;  /* 0x000000ffff157224 */ /* 0x002fe200078e0a15 */
[----:B------:R-:W-:Y:S01]  /*7b10*/  IADD3 R11, P0, RZ, -R17, RZ ;  /* 0x80000011ff0b7210 */ /* 0x000fe20007f1e0ff */
[----:B------:R-:W-:Y:S02]  /*7b20*/  ULDC UR6, c[0x0][0x154] ;  /* 0x0000550000067ab9 */ /* 0x000fe40000000800 */
[----:B------:R-:W-:Y:S02]  /*7b30*/  IMAD R23, R23, R21, R20 ;  /* 0x0000001517177224 */ /* 0x000fe400078e0214 */
[----:B------:R-:W0:Y:S01]  /*7b40*/  LDC R12, c[0x0][0x618] ;  /* 0x00018600ff0c7b82 */ /* 0x000e220000000800 */
[----:B------:R-:W-:-:S02]  /*7b50*/  IMAD.X R5, RZ, RZ, ~R5, P0 ;  /* 0x000000ffff057224 */ /* 0x000fc400000e0e05 */
[----:B--2---:R-:W-:-:S04]  /*7b60*/  IMAD.WIDE.U32 R6, R11, R18, R2 ;  /* 0x000000120b067225 */ /* 0x004fc800078e0002 */
[----:B------:R-:W-:Y:S01]  /*7b70*/  IMAD R10, R5, R18, RZ ;  /* 0x00000012050a7224 */ /* 0x000fe200078e02ff */
[----:B------:R-:W1:Y:S03]  /*7b80*/  LDC R24, c[0x0][0x608] ;  /* 0x00018200ff187b82 */ /* 0x000e660000000800 */
[----:B------:R-:W-:Y:S02]  /*7b90*/  IMAD R5, R11, R19, R10 ;  /* 0x000000130b057224 */ /* 0x000fe400078e020a */
[----:B------:R-:W-:Y:S02]  /*7ba0*/  IMAD.MOV.U32 R11, RZ, RZ, 0x1 ;  /* 0x00000001ff0b7424 */ /* 0x000fe400078e00ff */
[----:B------:R-:W-:Y:S01]  /*7bb0*/  IMAD.IADD R5, R7, 0x1, R5 ;  /* 0x0000000107057824 */ /* 0x000fe200078e0205 */
[----:B------:R-:W2:Y:S01]  /*7bc0*/  LDC R26, c[0x0][0x658] ;  /* 0x00019600ff1a7b82 */ /* 0x000ea20000000800 */
[----:B------:R-:W-:-:S02]  /*7bd0*/  I2FP.F32.U32 R7, R22 ;  /* 0x0000001600077245 */ /* 0x000fc40000201000 */
[----:B---3--:R-:W-:-:S03]  /*7be0*/  ISETP.NE.U32.AND P0, PT, R28, RZ, PT ;  /* 0x000000ff1c00720c */ /* 0x008fc60003f05070 */
[----:B------:R-:W-:Y:S01]  /*7bf0*/  FMUL R10, R7, UR6 ;  /* 0x00000006070a7c20 */ /* 0x000fe20008400000 */
[----:B------:R-:W-:Y:S01]  /*7c00*/  ISETP.NE.AND.EX P0, PT, R29, RZ, PT, P0 ;  /* 0x000000ff1d00720c */ /* 0x000fe20003f05300 */
[----:B------:R-:W3:Y:S01]  /*7c10*/  LDC R21, c[0x0][0x148] ;  /* 0x00005200ff157b82 */ /* 0x000ee20000000800 */
[-CC-:B0-----:R-:W-:Y:S01]  /*7c20*/  SHF.R.U64 R16, R6, R12.reuse, R5.reuse ;  /* 0x0000000c06107219 */ /* 0x181fe20000001205 */
[----:B------:R0:W4:Y:S01]  /*7c30*/  F2I.U32.TRUNC.NTZ R18, R10 ;  /* 0x0000000a00127305 */ /* 0x000122000020f000 */
[----:B------:R-:W-:Y:S01]  /*7c40*/  SHF.R.U32.HI R5, RZ, R12, R5 ;  /* 0x0000000cff057219 */ /* 0x000fe20000011605 */
[----:B------:R-:W-:-:S04]  /*7c50*/  IMAD.MOV.U32 R7, RZ, RZ, -0x1 ;  /* 0xffffffffff077424 */ /* 0x000fc800078e00ff */
[----:B------:R-:W0:Y:S01]  /*7c60*/  LDC R20, c[0x0][0x600] ;  /* 0x00018000ff147b82 */ /* 0x000e220000000800 */
[-CC-:B-1----:R-:W-:Y:S02]  /*7c70*/  SHF.R.U64 R14, R16, R24.reuse, R5.reuse ;  /* 0x00000018100e7219 */ /* 0x182fe40000001205 */
[----:B------:R-:W-:-:S05]  /*7c80*/  SHF.R.U32.HI R5, RZ, R24, R5 ;  /* 0x00000018ff057219 */ /* 0x000fca0000011605 */
[----:B------:R-:W1:Y:S01]  /*7c90*/  LDC R27, c[0x0][0x648] ;  /* 0x00019200ff1b7b82 */ /* 0x000e620000000800 */
[-C--:B--2---:R-:W-:Y:S02]  /*7ca0*/  SHF.L.U32 R6, R7, R26.reuse, RZ ;  /* 0x0000001a07067219 */ /* 0x084fe400000006ff */
[-CC-:B------:R-:W-:Y:S02]  /*7cb0*/  SHF.R.U64 R19, R14, R26.reuse, R5.reuse ;  /* 0x0000001a0e137219 */ /* 0x180fe40000001205 */
[----:B------:R-:W-:Y:S02]  /*7cc0*/  SHF.R.U32.HI R7, RZ, R26, R5 ;  /* 0x0000001aff077219 */ /* 0x000fe40000011605 */
[----:B------:R-:W-:Y:S01]  /*7cd0*/  LOP3.LUT R25, RZ, R6, RZ, 0x33, !PT ;  /* 0x00000006ff197212 */ /* 0x000fe200078e33ff */
[----:B------:R-:W2:Y:S01]  /*7ce0*/  LDC R30, c[0x0][0x638] ;  /* 0x00018e00ff1e7b82 */ /* 0x000ea20000000800 */
[----:B------:R-:W-:Y:S01]  /*7cf0*/  SHF.L.U32 R26, R11, R26, RZ ;  /* 0x0000001a0b1a7219 */ /* 0x000fe200000006ff */
[----:B------:R-:W-:-:S06]  /*7d00*/  IMAD.MOV.U32 R6, RZ, RZ, R19 ;  /* 0x000000ffff067224 */ /* 0x000fcc00078e0013 */
[----:B------:R-:W0:Y:S01]  /*7d10*/  LDC R31, c[0x0][0x610] ;  /* 0x00018400ff1f7b82 */ /* 0x000e220000000800 */
[----:B----4-:R-:W-:Y:S05]  /*7d20*/  @!P0 BRA `(.L_x_165) ;  /* 0x0000000000288947 */ /* 0x010fea0003800000 */
[----:B------:R-:W4:Y:S02]  /*7d30*/  LDC R6, c[0x0][0x64c] ;  /* 0x00019300ff067b82 */ /* 0x000f240000000800 */
[----:B----4-:R-:W-:-:S05]  /*7d40*/  IADD3 R5, P0, R19, R6, RZ ;  /* 0x0000000613057210 */ /* 0x010fca0007f1e0ff */
[----:B------:R-:W-:-:S04]  /*7d50*/  IMAD.X R15, RZ, RZ, R7, P0 ;  /* 0x000000ffff0f7224 */ /* 0x000fc800000e0607 */
[----:B------:R-:W-:-:S04]  /*7d60*/  IMAD.WIDE.U32 R6, R15, R28, RZ ;  /* 0x0000001c0f067225 */ /* 0x000fc800078e00ff */
[----:B0-----:R-:W-:-:S04]  /*7d70*/  IMAD.WIDE.U32 R10, P0, R5, R29, R6 ;  /* 0x0000001d050a7225 */ /* 0x001fc80007800006 */
[----:B------:R-:W-:-:S04]  /*7d80*/  IMAD.WIDE.U32 R6, R5, R28, RZ ;  /* 0x0000001c05067225 */ /* 0x000fc800078e00ff */
[----:B------:R-:W-:Y:S01]  /*7d90*/  IMAD.X R13, RZ, RZ, RZ, P0 ;  /* 0x000000ffff0d7224 */ /* 0x000fe200000e06ff */
[----:B------:R-:W-:Y:S01]  /*7da0*/  IADD3 RZ, P0, R7, R10, RZ ;  /* 0x0000000a07ff7210 */ /* 0x000fe20007f1e0ff */
[----:B------:R-:W-:-:S04]  /*7db0*/  IMAD.MOV.U32 R12, RZ, RZ, R11 ;  /* 0x000000ffff0c7224 */ /* 0x000fc800078e000b */
[----:B------:R-:W-:-:S08]  /*7dc0*/  IMAD.WIDE.U32.X R6, R15, R29, R12, P0 ;  /* 0x0000001d0f067225 */ /* 0x000fd000000e040c */
.L_x_165:
[----:B-1----:R-:W-:Y:S01]  /*7dd0*/  SHF.R.U64 R5, R6, R27, R7 ;  /* 0x0000001b06057219 */ /* 0x002fe20000001207 */
[----:B0-----:R-:W-:Y:S01]  /*7de0*/  VIADD R7, R20, 0xffffffff ;  /* 0xffffffff14077836 */ /* 0x001fe20000000000 */
[----:B------:R-:W-:Y:S01]  /*7df0*/  LOP3.LUT R32, R14, R25, RZ, 0xc0, !PT ;  /* 0x000000190e207212 */ /* 0x000fe200078ec0ff */
[----:B------:R-:W-:Y:S02]  /*7e00*/  IMAD.MOV R18, RZ, RZ, -R18 ;  /* 0x000000ffff127224 */ /* 0x000fe400078e0a12 */
[----:B------:R-:W-:Y:S01]  /*7e10*/  IMAD.MOV R6, RZ, RZ, -R5 ;  /* 0x000000ffff067224 */ /* 0x000fe200078e0a05 */
[----:B------:R-:W-:Y:S01]  /*7e20*/  LOP3.LUT R16, R16, R7, RZ, 0xc0, !PT ;  /* 0x0000000710107212 */ /* 0x000fe200078ec0ff */
[----:B------:R-:W-:Y:S02]  /*7e30*/  IMAD R32, R26, R5, R32 ;  /* 0x000000051a207224 */ /* 0x000fe400078e0220 */
[----:B---3--:R-:W-:Y:S02]  /*7e40*/  @P3 IMAD R23, R21, R18, R22 ;  /* 0x0000001215173224 */ /* 0x008fe400078e0216 */
[----:B--2---:R-:W-:-:S02]  /*7e50*/  IMAD R5, R6, R30, R19 ;  /* 0x0000001e06057224 */ /* 0x004fc400078e0213 */
[----:B------:R-:W-:Y:S02]  /*7e60*/  IMAD R32, R32, R31, R23 ;  /* 0x0000001f20207224 */ /* 0x000fe400078e0217 */
[----:B------:R-:W-:Y:S02]  /*7e70*/  IMAD R5, R5, R20, R16 ;  /* 0x0000001405057224 */ /* 0x000fe400078e0210 */
[----:B------:R-:W-:-:S03]  /*7e80*/  IMAD.MOV.U32 R6, RZ, RZ, 0x1 ;  /* 0x00000001ff067424 */ /* 0x000fc600078e00ff */
[----:B------:R-:W-:Y:S02]  /*7e90*/  SEL R7, R5, R32, !P3 ;  /* 0x0000002005077207 */ /* 0x000fe40005800000 */
[----:B------:R-:W-:Y:S01]  /*7ea0*/  SEL R32, R32, R5, !P3 ;  /* 0x0000000520207207 */ /* 0x000fe20005800000 */
[----:B------:R-:W-:-:S07]  /*7eb0*/  IMAD.MOV.U32 R5, RZ, RZ, R17 ;  /* 0x000000ffff057224 */ /* 0x000fce00078e0011 */
.L_x_163:
[----:B------:R-:W-:Y:S01]  /*7ec0*/  LOP3.LUT P0, RZ, R6, 0xff, RZ, 0xc0, !PT ;  /* 0x000000ff06ff7812 */ /* 0x000fe2000780c0ff */
[----:B------:R-:W-:-:S12]  /*7ed0*/  IMAD.MOV.U32 R6, RZ, RZ, R32 ;  /* 0x000000ffff067224 */ /* 0x000fd800078e0020 */
[----:B------:R-:W-:Y:S05]  /*7ee0*/  @P0 BRA `(.L_x_166) ;  /* 0xffffff9000500947 */ /* 0x000fea000383ffff */
[----:B------:R-:W-:Y:S05]  /*7ef0*/  EXIT ;  /* 0x000000000000794d */ /* 0x000fea0003800000 */
.L_x_4:
[----:B0-----:R-:W-:Y:S01]  /*7f00*/  ULDC.64 UR4, c[0x0][0x650] ;  /* 0x0001940000047ab9 */ /* 0x001fe20000000a00 */
        /* <DEDUP_REMOVED lines=25> */
.L_x_168:
[--C-:B------:R-:W-:Y:S01]  /*80a0*/  SHF.R.U64 R16, R14, R18, R15.reuse ;  /* 0x000000120e107219 */ /* 0x100fe2000000120f */
[----:B------:R-:W0:Y:S01]  /*80b0*/  LDC R22, c[0x0][0x618] ;  /* 0x00018600ff167b82 */ /* 0x000e220000000800 */
[----:B------:R-:W-:Y:S01]  /*80c0*/  I2FP.F32.U32 R7, R8 ;  /* 0x0000000800077245 */ /* 0x000fe20000201000 */
[----:B------:R-:W-:Y:S01]  /*80d0*/  ULDC UR4, c[0x0][0x150] ;  /* 0x0000540000047ab9 */ /* 0x000fe20000000800 */
[----:B------:R-:W-:Y:S02]  /*80e0*/  SHF.R.U32.HI R6, RZ, R18, R15 ;  /* 0x00000012ff067219 */ /* 0x000fe4000001160f */
[----:B------:R-:W-:Y:S01]  /*80f0*/  IADD3 R9, P0, RZ, -R16, RZ ;  /* 0x80000010ff097210 */ /* 0x000fe20007f1e0ff */
[----:B------:R-:W-:Y:S01]  /*8100*/  FMUL R13, R7, UR4 ;  /* 0x00000004070d7c20 */ /* 0x000fe20008400000 */
[----:B------:R-:W-:Y:S01]  /*8110*/  ULDC UR4, c[0x0][0x154] ;  /* 0x0000550000047ab9 */ /* 0x000fe20000000800 */
[----:B------:R-:W1:Y:S02]  /*8120*/  LDC.64 R24, c[0x0][0x640] ;  /* 0x00019000ff187b82 */ /* 0x000e640000000a00 */
[----:B------:R-:W-:-:S02]  /*8130*/  IMAD.X R11, RZ, RZ, ~R6, P0 ;  /* 0x000000ffff0b7224 */ /* 0x000fc400000e0e06 */
[----:B------:R-:W2:Y:S01]  /*8140*/  F2I.U32.TRUNC.NTZ R13, R13 ;  /* 0x0000000d000d7305 */ /* 0x000ea2000020f000 */
[----:B------:R-:W-:-:S03]  /*8150*/  IMAD.WIDE.U32 R6, R9, R20, R2 ;  /* 0x0000001409067225 */ /* 0x000fc600078e0002 */
[----:B------:R-:W3:Y:S01]  /*8160*/  LDC R15, c[0x0][0x144] ;  /* 0x00005100ff0f7b82 */ /* 0x000ee20000000800 */
[----:B------:R-:W-:-:S04]  /*8170*/  IMAD R12, R11, R20, RZ ;  /* 0x000000140b0c7224 */ /* 0x000fc800078e02ff */
[----:B------:R-:W-:Y:S02]  /*8180*/  IMAD R9, R9, R21, R12 ;  /* 0x0000001509097224 */ /* 0x000fe400078e020c */
[----:B------:R-:W-:Y:S01]  /*8190*/  IMAD.MOV.U32 R12, RZ, RZ, -0x1 ;  /* 0xffffffffff0c7424 */ /* 0x000fe200078e00ff */
[----:B------:R-:W4:Y:S01]  /*81a0*/  LDC R18, c[0x0][0x608] ;  /* 0x00018200ff127b82 */ /* 0x000f220000000800 */
[----:B------:R-:W-:Y:S01]  /*81b0*/  IMAD.IADD R7, R7, 0x1, R9 ;  /* 0x0000000107077824 */ /* 0x000fe200078e0209 */
[----:B------:R-:W-:-:S04]  /*81c0*/  I2FP.F32.U32 R9, R10 ;  /* 0x0000000a00097245 */ /* 0x000fc80000201000 */
[-C--:B0-----:R-:W-:Y:S01]  /*81d0*/  SHF.R.U64 R14, R6, R22.reuse, R7 ;  /* 0x00000016060e7219 */ /* 0x081fe20000001207 */
[----:B--2---:R-:W-:Y:S01]  /*81e0*/  IMAD.MOV R6, RZ, RZ, -R13 ;  /* 0x000000ffff067224 */ /* 0x004fe200078e0a0d */
[----:B------:R-:W0:Y:S01]  /*81f0*/  LDC R11, c[0x0][0x658] ;  /* 0x00019600ff0b7b82 */ /* 0x000e220000000800 */
[----:B-1----:R-:W-:Y:S01]  /*8200*/  ISETP.NE.U32.AND P0, PT, R24, RZ, PT ;  /* 0x000000ff1800720c */ /* 0x002fe20003f05070 */
[----:B------:R-:W-:Y:S01]  /*8210*/  FMUL R9, R9, UR4 ;  /* 0x0000000409097c20 */ /* 0x000fe20008400000 */
[----:B------:R-:W-:Y:S02]  /*8220*/  SHF.R.U32.HI R7, RZ, R22, R7 ;  /* 0x00000016ff077219 */ /* 0x000fe40000011607 */
[----:B------:R-:W-:-:S03]  /*8230*/  ISETP.NE.AND.EX P0, PT, R25, RZ, PT, P0 ;  /* 0x000000ff1900720c */ /* 0x000fc60003f05300 */
[----:B------:R-:W1:Y:S01]  /*8240*/  LDC R21, c[0x0][0x148] ;  /* 0x00005200ff157b82 */ /* 0x000e620000000800 */
[----:B---3--:R-:W-:Y:S02]  /*8250*/  IMAD R22, R15, R6, R8 ;  /* 0x000000060f167224 */ /* 0x008fe400078e0208 */
[----:B------:R-:W-:-:S05]  /*8260*/  IMAD.MOV.U32 R8, RZ, RZ, 0x1 ;  /* 0x00000001ff087424 */ /* 0x000fca00078e00ff */
[----:B------:R-:W2:Y:S01]  /*8270*/  LDC R20, c[0x0][0x600] ;  /* 0x00018000ff147b82 */ /* 0x000ea20000000800 */
[-CC-:B----4-:R-:W-:Y:S02]  /*8280*/  SHF.R.U64 R17, R14, R18.reuse, R7.reuse ;  /* 0x000000120e117219 */ /* 0x190fe40000001207 */
[----:B------:R-:W-:Y:S02]  /*8290*/  SHF.R.U32.HI R6, RZ, R18, R7 ;  /* 0x00000012ff067219 */ /* 0x000fe40000011607 */
[----:B------:R3:W4:Y:S03]  /*82a0*/  F2I.U32.TRUNC.NTZ R18, R9 ;  /* 0x0000000900127305 */ /* 0x000726000020f000 */
[----:B------:R-:W1:Y:S01]  /*82b0*/  LDC R23, c[0x0][0x648] ;  /* 0x00019200ff177b82 */ /* 0x000e620000000800 */
[-C--:B0-----:R-:W-:Y:S02]  /*82c0*/  SHF.R.U64 R19, R17, R11.reuse, R6 ;  /* 0x0000000b11137219 */ /* 0x081fe40000001206 */
[----:B------:R-:W-:-:S02]  /*82d0*/  SHF.L.U32 R12, R12, R11, RZ ;  /* 0x0000000b0c0c7219 */ /* 0x000fc400000006ff */
[-C--:B------:R-:W-:Y:S01]  /*82e0*/  SHF.R.U32.HI R7, RZ, R11.reuse, R6 ;  /* 0x0000000bff077219 */ /* 0x080fe20000011606 */
[----:B------:R-:W-:Y:S01]  /*82f0*/  IMAD.MOV.U32 R6, RZ, RZ, R19 ;  /* 0x000000ffff067224 */ /* 0x000fe200078e0013 */
[----:B------:R-:W-:Y:S01]  /*8300*/  SHF.L.U32 R27, R8, R11, RZ ;  /* 0x0000000b081b7219 */ /* 0x000fe200000006ff */
[----:B------:R-:W0:Y:S01]  /*8310*/  LDC R26, c[0x0][0x638] ;  /* 0x00018e00ff1a7b82 */ /* 0x000e220000000800 */
[----:B------:R-:W-:-:S07]  /*8320*/  LOP3.LUT R28, RZ, R12, RZ, 0x33, !PT ;  /* 0x0000000cff1c7212 */ /* 0x000fce00078e33ff */
[----:B------:R-:W0:Y:S01]  /*8330*/  LDC R29, c[0x0][0x610] ;  /* 0x00018400ff1d7b82 */ /* 0x000e220000000800 */
[----:B---34-:R-:W-:Y:S05]  /*8340*/  @!P0 BRA `(.L_x_169) ;  /* 0x0000000000288947 */ /* 0x018fea0003800000 */
        /* <DEDUP_REMOVED lines=10> */
.L_x_169:
[----:B-1----:R-:W-:Y:S01]  /*83f0*/  SHF.R.U64 R7, R6, R23, R7 ;  /* 0x0000001706077219 */ /* 0x002fe20000001207 */
[----:B--2---:R-:W-:Y:S01]  /*8400*/  VIADD R9, R20, 0xffffffff ;  /* 0xffffffff14097836 */ /* 0x004fe20000000000 */
[----:B------:R-:W-:Y:S01]  /*8410*/  LOP3.LUT R6, R17, R28, RZ, 0xc0, !PT ;  /* 0x0000001c11067212 */ /* 0x000fe200078ec0ff */
[----:B------:R-:W-:Y:S02]  /*8420*/  IMAD.MOV R18, RZ, RZ, -R18 ;  /* 0x000000ffff127224 */ /* 0x000fe400078e0a12 */
[----:B------:R-:W-:Y:S02]  /*8430*/  IMAD.MOV R8, RZ, RZ, -R7 ;  /* 0x000000ffff087224 */ /* 0x000fe400078e0a07 */
[----:B------:R-:W-:Y:S01]  /*8440*/  IMAD R11, R27, R7, R6 ;  /* 0x000000071b0b7224 */ /* 0x000fe200078e0206 */
[----:B------:R-:W-:Y:S01]  /*8450*/  LOP3.LUT R7, R14, R9, RZ, 0xc0, !PT ;  /* 0x000000090e077212 */ /* 0x000fe200078ec0ff */
[----:B------:R-:W-:Y:S02]  /*8460*/  @P3 IMAD R22, R21, R18, R10 ;  /* 0x0000001215163224 */ /* 0x000fe400078e020a */
[----:B0-----:R-:W-:-:S02]  /*8470*/  IMAD R6, R8, R26, R19 ;  /* 0x0000001a08067224 */ /* 0x001fc400078e0213 */
[----:B------:R-:W-:Y:S02]  /*8480*/  IMAD R11, R11, R29, R22 ;  /* 0x0000001d0b0b7224 */ /* 0x000fe400078e0216 */
[----:B------:R-:W-:Y:S02]  /*8490*/  IMAD R6, R6, R20, R7 ;  /* 0x0000001406067224 */ /* 0x000fe400078e0207 */
[----:B------:R-:W-:-:S03]  /*84a0*/  IMAD.MOV.U32 R8, RZ, RZ, 0x1 ;  /* 0x00000001ff087424 */ /* 0x000fc600078e00ff */
[----:B------:R-:W-:Y:S02]  /*84b0*/  SEL R14, R6, R11, !P3 ;  /* 0x0000000b060e7207 */ /* 0x000fe40005800000 */
[----:B------:R-:W-:Y:S01]  /*84c0*/  SEL R11, R11, R6, !P3 ;  /* 0x000000060b0b7207 */ /* 0x000fe20005800000 */
[----:B------:R-:W-:Y:S01]  /*84d0*/  IMAD.MOV.U32 R6, RZ, RZ, R16 ;  /* 0x000000ffff067224 */ /* 0x000fe200078e0010 */
[----:B------:R-:W-:-:S07]  /*84e0*/  PRMT R7, R8, 0x7610, R7 ;  /* 0x0000761008077816 */ /* 0x000fce0000000007 */
.L_x_167:
[----:B------:R-:W-:-:S08]  /*84f0*/  NOP ;  /* 0x0000000000007918 */ /* 0x000fd00000000000 */
[----:B------:R-:W0:-:S00]  /*8500*/  USETMAXREG.DEALLOC.CTAPOOL 0x28 ;  /* 0x00000028000079c8 */ /* 0x000e0000080e0500 */
[----:B0-----:R-:W-:-:S13]  /*8510*/  ISETP.NE.AND P0, PT, R5, RZ, PT ;  /* 0x000000ff0500720c */ /* 0x001fda0003f05270 */
[----:B------:R-:W-:Y:S05]  /*8520*/  @P0 EXIT ;  /* 0x000000000000094d */ /* 0x000fea0003800000 */
[----:B------:R-:W-:Y:S01]  /*8530*/  LOP3.LUT P0, RZ, R7, 0xff, RZ, 0xc0, !PT ;  /* 0x000000ff07ff7812 */ /* 0x000fe2000780c0ff */
[----:B------:R-:W-:Y:S02]  /*8540*/  IMAD.MOV.U32 R5, RZ, RZ, 0x1 ;  /* 0x00000001ff057424 */ /* 0x000fe400078e00ff */
[----:B------:R-:W-:-:S10]  /*8550*/  IMAD.MOV.U32 R13, RZ, RZ, RZ ;  /* 0x000000ffff0d7224 */ /* 0x000fd400078e00ff */
[----:B------:R-:W-:Y:S05]  /*8560*/  @!P0 BRA `(.L_x_170) ;  /* 0x0000000c00308947 */ /* 0x000fea0003800000 */
[----:B------:R-:W0:Y:S01]  /*8570*/  LDC R5, c[0x0][0x28c] ;  /* 0x0000a300ff057b82 */ /* 0x000e220000000800 */
[----:B------:R-:W-:Y:S01]  /*8580*/  ULDC UR5, c[0x0][0x600] ;  /* 0x0001800000057ab9 */ /* 0x000fe20000000800 */
[----:B------:R-:W-:Y:S01]  /*8590*/  ULDC UR4, c[0x0][0xc] ;  /* 0x0000030000047ab9 */ /* 0x000fe20000000800 */
[----:B------:R-:W-:Y:S01]  /*85a0*/  UIADD3 UR16, UR5, -0x1, URZ ;  /* 0xffffffff05107890 */ /* 0x000fe2000fffe03f */
[C---:B------:R-:W-:Y:S01]  /*85b0*/  LOP3.LUT P2, RZ, R0.reuse, 0x7f, RZ, 0xc0, !PT ;  /* 0x0000007f00ff7812 */ /* 0x040fe2000784c0ff */
[----:B------:R-:W-:Y:S01]  /*85c0*/  ULDC UR6, c[0x0][0x658] ;  /* 0x0001960000067ab9 */ /* 0x000fe20000000800 */
[----:B------:R-:W-:Y:S01]  /*85d0*/  ULDC UR5, c[0x0][0x10] ;  /* 0x0000040000057ab9 */ /* 0x000fe20000000800 */
[----:B------:R-:W-:Y:S01]  /*85e0*/  UMOV UR7, 0xffffffff ;  /* 0xffffffff00077882 */ /* 0x000fe20000000000 */
[----:B------:R-:W-:Y:S01]  /*85f0*/  UMOV UR8, 0x1 ;  /* 0x0000000100087882 */ /* 0x000fe20000000000 */
[----:B------:R-:W-:Y:S01]  /*8600*/  UIMAD.WIDE.U32 UR4, UR4, UR5, URZ ;  /* 0x00000005040472a5 */ /* 0x000fe2000f8e003f */
[----:B------:R-:W-:Y:S01]  /*8610*/  LOP3.LUT P0, RZ, R0, 0x1f, RZ, 0xc0, !PT ;  /* 0x0000001f00ff7812 */ /* 0x000fe2000780c0ff */
[----:B------:R-:W-:Y:S01]  /*8620*/  USHF.L.U32 UR7, UR7, UR6, URZ ;  /* 0x0000000607077299 */ /* 0x000fe2000800063f */
[----:B------:R-:W-:Y:S01]  /*8630*/  BSSY B0, `(.L_x_170) ;  /* 0x00000bf000007945 */ /* 0x000fe20003800000 */
[----:B------:R-:W-:Y:S01]  /*8640*/  USHF.L.U32 UR18, UR8, UR6, URZ ;  /* 0x0000000608127299 */ /* 0x000fe2000800063f */
[----:B------:R-:W-:Y:S01]  /*8650*/  IMAD.MOV.U32 R15, RZ, RZ, 0x1 ;  /* 0x00000001ff0f7424 */ /* 0x000fe200078e00ff */
[----:B------:R-:W-:Y:S01]  /*8660*/  LOP3.LUT R16, R4, 0x2, RZ, 0xfc, !PT ;  /* 0x0000000204107812 */ /* 0x000fe200078efcff */
[----:B------:R-:W-:Y:S01]  /*8670*/  ULDC UR6, c[0x0][0x14] ;  /* 0x0000050000067ab9 */ /* 0x000fe20000000800 */
[----:B------:R-:W-:Y:S01]  /*8680*/  PLOP3.LUT P0, PT, P0, P2, PT, 0x8a, 0x0 ;  /* 0x000000000000781c */ /* 0x000fe20000705172 */
[----:B------:R-:W-:Y:S01]  /*8690*/  UIMAD.WIDE.U32 UR20, UR4, UR6, URZ ;  /* 0x00000006041472a5 */ /* 0x000fe2000f8e003f */
[----:B------:R-:W-:Y:S01]  /*86a0*/  IMAD.MOV.U32 R13, RZ, RZ, RZ ;  /* 0x000000ffff0d7224 */ /* 0x000fe200078e00ff */
[----:B------:R-:W-:-:S02]  /*86b0*/  UIMAD UR13, UR5, UR6, URZ ;  /* 0x00000006050d72a4 */ /* 0x000fc4000f8e023f */
[----:B------:R-:W-:Y:S01]  /*86c0*/  ULOP3.LUT UR17, URZ, UR7, URZ, 0x33, !UPT ;  /* 0x000000073f117292 */ /* 0x000fe2000f8e333f */
[----:B0-----:R-:W-:Y:S01]  /*86d0*/  VIADD R5, R5, 0x3f ;  /* 0x0000003f05057836 */ /* 0x001fe20000000000 */
[----:B------:R-:W-:Y:S01]  /*86e0*/  UIADD3 UR13, UR21, UR13, URZ ;  /* 0x0000000d150d7290 */ /* 0x000fe2000fffe03f */
[----:B------:R-:W-:-:S03]  /*86f0*/  ULDC.64 UR22, c[0x0][0x198] ;  /* 0x0000660000167ab9 */ /* 0x000fc60000000a00 */
[----:B------:R-:W-:-:S04]  /*8700*/  SHF.R.S32.HI R8, RZ, 0x1f, R5 ;  /* 0x0000001fff087819 */ /* 0x000fc80000011405 */
[----:B------:R-:W-:Y:S01]  /*8710*/  LEA.HI R8, R8, R5, RZ, 0x6 ;  /* 0x0000000508087211 */ /* 0x000fe200078f30ff */
[----:B------:R-:W-:-:S03]  /*8720*/  IMAD.MOV.U32 R5, RZ, RZ, 0x1 ;  /* 0x00000001ff057424 */ /* 0x000fc600078e00ff */
[----:B------:R-:W-:-:S05]  /*8730*/  SHF.R.S32.HI R12, RZ, 0x6, R8 ;  /* 0x00000006ff0c7819 */ /* 0x000fca0000011408 */
[----:B------:R-:W-:-:S07]  /*8740*/  VIADD R0, R12, 0x1 ;  /* 0x000000010c007836 */ /* 0x000fce0000000000 */
.L_x_182:
[----:B------:R-:W-:-:S03]  /*8750*/  UMOV UR4, 0xffffffff ;  /* 0xffffffff00047882 */ /* 0x000fc60000000000 */
[----:B------:R-:W-:Y:S05]  /*8760*/  BRA.DIV UR4, `(.L_x_171) ;  /* 0x00000012049c7947 */ /* 0x000fea000b800000 */
[----:B------:R-:W-:-:S13]  /*8770*/  ELECT P1, URZ, PT ;  /* 0x00000000003f782f */ /* 0x000fda0003820000 */
.L_x_200:
[----:B------:R-:W0:Y:S01]  /*8780*/  LDC R7, c[0x0][0x28c] ;  /* 0x0000a300ff077b82 */ /* 0x000e220000000800 */
[----:B------:R-:W-:Y:S01]  /*8790*/  BSSY B1, `(.L_x_172) ;  /* 0x0000037000017945 */ /* 0x000fe20003800000 */
[----:B0-----:R-:W-:-:S13]  /*87a0*/  ISETP.LT.OR P1, PT, R7, 0x1, !P1 ;  /* 0x000000010700780c */ /* 0x001fda0004f21670 */
[----:B------:R-:W-:Y:S05]  /*87b0*/  @P1 BRA `(.L_x_173) ;  /* 0x0000000000d01947 */ /* 0x000fea0003800000 */
[----:B------:R-:W-:Y:S02]  /*87c0*/  IMAD.SHL.U32 R14, R14, 0x40, RZ ;  /* 0x000000400e0e7824 */ /* 0x000fe400078e00ff */
[----:B------:R-:W-:Y:S02]  /*87d0*/  IMAD.SHL.U32 R17, R11, 0x100, RZ ;  /* 0x000001000b117824 */ /* 0x000fe400078e00ff */
[----:B------:R-:W-:Y:S02]  /*87e0*/  IMAD.MOV.U32 R20, RZ, RZ, RZ ;  /* 0x000000ffff147224 */ /* 0x000fe400078e00ff */
[----:B------:R-:W-:Y:S02]  /*87f0*/  IMAD.MOV.U32 R7, RZ, RZ, R0 ;  /* 0x000000ffff077224 */ /* 0x000fe400078e0000 */
[----:B------:R-:W-:Y:S02]  /*8800*/  IMAD.MOV.U32 R8, RZ, RZ, R5 ;  /* 0x000000ffff087224 */ /* 0x000fe400078e0005 */
[----:B------:R-:W-:-:S07]  /*8810*/  IMAD.MOV.U32 R9, RZ, RZ, R13 ;  /* 0x000000ffff097224 */ /* 0x000fce00078e000d */
.L_x_177:
[----:B------:R-:W0:Y:S01]  /*8820*/  S2R R11, SR_CgaCtaId ;  /* 0x00000000000b7919 */ /* 0x000e220000008800 */
[----:B------:R-:W-:-:S04]  /*8830*/  MOV R10, 0x400 ;  /* 0x00000400000a7802 */ /* 0x000fc80000000f00 */
[----:B0-----:R-:W-:Y:S02]  /*8840*/  LEA R18, R11, R10, 0x18 ;  /* 0x0000000a0b127211 */ /* 0x001fe400078ec0ff */
[----:B------:R-:W-:Y:S01]  /*8850*/  SHF.L.U32 R10, R8, 0x1f, RZ ;  /* 0x0000001f080a7819 */ /* 0x000fe200000006ff */
[----:B------:R-:W0:Y:S02]  /*8860*/  @!P2 LDC R11, c[0x0][0x500] ;  /* 0x00014000ff0bab82 */ /* 0x000e240000000800 */
[----:B------:R-:W-:-:S04]  /*8870*/  IMAD R19, R9, 0x8, R18 ;  /* 0x0000000809137824 */ /* 0x000fc800078e0212 */
[----:B------:R-:W1:Y:S02]  /*8880*/  SYNCS.PHASECHK.TRANS64.TRYWAIT P1, [R19+URZ+0x58], R10 ;  /* 0x0000580a130075a7 */ /* 0x000e64000802017f */
[----:B-1----:R-:W-:Y:S05]  /*8890*/  @!P1 BRA `(.L_x_174) ;  /* 0x0000001000709947 */ /* 0x002fea0003800000 */
.L_x_201:
[----:B-1----:R-:W-:Y:S01]  /*88a0*/  PRMT R10, R16, 0x9910, RZ ;  /* 0x00009910100a7816 */ /* 0x002fe200000000ff */
[----:B0-----:R0:W-:Y:S03]  /*88b0*/  @!P2 SYNCS.ARRIVE.TRANS64 RZ, [R19+URZ], R11 ;  /* 0x0000000b13ffa9a7 */ /* 0x0011e6000800003f */
[----:B------:R-:W-:-:S13]  /*88c0*/  ISETP.NE.AND P1, PT, R10, 0x2, PT ;  /* 0x000000020a00780c */ /* 0x000fda0003f25270 */
[----:B0-----:R-:W-:Y:S05]  /*88d0*/  @P1 BRA `(.L_x_175) ;  /* 0x0000000000041947 */ /* 0x001fea0003800000 */
[----:B------:R-:W-:Y:S01]  /*88e0*/  BPT.TRAP 0x1 ;  /* 0x000000040000795c */ /* 0x000fe20000300000 */
.L_x_175:
[----:B------:R-:W-:Y:S05]  /*88f0*/  @P0 BRA `(.L_x_176) ;  /* 0x0000000000040947 */ /* 0x000fea0003800000 */
[----:B------:R-:W-:Y:S01]  /*8900*/  BPT.TRAP 0x1 ;  /* 0x000000040000795c */ /* 0x000fe20000300000 */
.L_x_176:
[--C-:B------:R-:W-:Y:S01]  /*8910*/  IMAD R10, R9, 0x4000, R18.reuse ;  /* 0x00004000090a7824 */ /* 0x100fe200078e0212 */
[----:B------:R-:W-:Y:S01]  /*8920*/  R2UR UR9, R19 ;  /* 0x00000000130972ca */ /* 0x000fe200000e0000 */
[----:B------:R-:W-:Y:S01]  /*8930*/  IMAD R18, R9, 0x1000, R18 ;  /* 0x0000100009127824 */ /* 0x000fe200078e0212 */
[----:B------:R-:W-:Y:S01]  /*8940*/  UIADD3 UR4, UP0, UR22, 0xf0, URZ ;  /* 0x000000f016047890 */ /* 0x000fe2000ff1e03f */
[----:B------:R-:W-:Y:S01]  /*8950*/  VIADD R7, R7, 0xffffffff ;  /* 0xffffffff07077836 */ /* 0x000fe20000000000 */
[----:B------:R-:W-:Y:S01]  /*8960*/  R2UR UR5, R10 ;  /* 0x000000000a0572ca */ /* 0x000fe200000e0000 */
[----:B------:R-:W-:Y:S01]  /*8970*/  UIADD3 UR24, UP1, UR22, 0x1f0, URZ ;  /* 0x000001f016187890 */ /* 0x000fe2000ff3e03f */
[----:B------:R-:W-:Y:S01]  /*8980*/  R2UR UR8, R18 ;  /* 0x00000000120872ca */ /* 0x000fe200000e0000 */
[----:B------:R-:W-:Y:S01]  /*8990*/  VIADD R9, R9, 0x1 ;  /* 0x0000000109097836 */ /* 0x000fe20000000000 */
[----:B------:R-:W-:Y:S01]  /*89a0*/  R2UR UR11, R17 ;  /* 0x00000000110b72ca */ /* 0x000fe200000e0000 */
[----:B------:R-:W-:Y:S01]  /*89b0*/  UIADD3.X UR25, URZ, UR23, URZ, UP1, !UPT ;  /* 0x000000173f197290 */ /* 0x000fe20008ffe43f */
[----:B------:R-:W-:Y:S01]  /*89c0*/  R2UR UR10, R20 ;  /* 0x00000000140a72ca */ /* 0x000fe200000e0000 */
[----:B------:R-:W-:Y:S01]  /*89d0*/  UMOV UR6, 0x0 ;  /* 0x0000000000067882 */ /* 0x000fe20000000000 */
[----:B------:R-:W-:Y:S01]  /*89e0*/  R2UR UR12, R6 ;  /* 0x00000000060c72ca */ /* 0x000fe200000e0000 */
[----:B------:R-:W-:Y:S01]  /*89f0*/  UMOV UR7, 0x10000000 ;  /* 0x1000000000077882 */ /* 0x000fe20000000000 */
[----:B------:R-:W-:Y:S01]  /*8a00*/  R2UR UR19, R14 ;  /* 0x000000000e1372ca */ /* 0x000fe200000e0000 */
[----:B------:R-:W-:Y:S01]  /*8a10*/  VIADD R20, R20, 0x40 ;  /* 0x0000004014147836 */ /* 0x000fe20000000000 */
[----:B------:R-:W-:Y:S01]  /*8a20*/  ISETP.GT.AND P4, PT, R7, 0x1, PT ;  /* 0x000000010700780c */ /* 0x000fe20003f84270 */
[----:B------:R-:W-:Y:S01]  /*8a30*/  UIADD3 UR14, UR5, 0x180, URZ ;  /* 0x00000180050e7890 */ /* 0x000fe2000fffe03f */
[----:B------:R-:W-:Y:S01]  /*8a40*/  ISETP.NE.AND P1, PT, R9, 0xb, PT ;  /* 0x0000000b0900780c */ /* 0x000fe20003f25270 */
[----:B------:R-:W-:-:S02]  /*8a50*/  UIADD3.X UR5, URZ, UR23, URZ, UP0, !UPT ;  /* 0x000000173f057290 */ /* 0x000fc400087fe43f */
[----:B------:R-:W-:Y:S01]  /*8a60*/  UIADD3 UR15, UR8, 0x2c180, URZ ;  /* 0x0002c180080f7890 */ /* 0x000fe2000fffe03f */
[----:B------:R-:W-:Y:S02]  /*8a70*/  SEL R11, RZ, 0x1, P1 ;  /* 0x00000001ff0b7807 */ /* 0x000fe40000800000 */
[----:B------:R-:W-:Y:S01]  /*8a80*/  UMOV UR8, UR14 ;  /* 0x0000000e00087c82 */ /* 0x000fe20008000000 */
[----:B------:R-:W-:Y:S02]  /*8a90*/  SEL R9, R9, RZ, P1 ;  /* 0x000000ff09097207 */ /* 0x000fe40000800000 */
[----:B------:R-:W-:Y:S01]  /*8aa0*/  LOP3.LUT R8, R8, R11, RZ, 0x3c, !PT ;  /* 0x0000000b08087212 */ /* 0x000fe200078e3cff */
[----:B------:R0:W-:Y:S02]  /*8ab0*/  UTMALDG.3D [UR8], [UR4], desc[UR6] ;  /* 0x00000608040075b4 */ /* 0x0001e40008011000 */
[----:B0-----:R-:W-:Y:S01]  /*8ac0*/  UMOV UR8, UR15 ;  /* 0x0000000f00087c82 */ /* 0x001fe20008000000 */
[----:B------:R-:W-:-:S02]  /*8ad0*/  UMOV UR11, UR19 ;  /* 0x00000013000b7c82 */ /* 0x000fc40008000000 */
[----:B------:R0:W-:Y:S02]  /*8ae0*/  UTMALDG.3D [UR8], [UR24], desc[UR6] ;  /* 0x00000608180075b4 */ /* 0x0001e40008011000 */
[----:B0-----:R-:W-:Y:S05]  /*8af0*/  @P4 BRA `(.L_x_177) ;  /* 0xfffffffc00484947 */ /* 0x001fea000383ffff */
.L_x_173:
[----:B------:R-:W-:Y:S05]  /*8b00*/  BSYNC B1 ;  /* 0x0000000000017941 */ /* 0x000fea0003800000 */
.L_x_172:
[----:B------:R-:W-:Y:S01]  /*8b10*/  LOP3.LUT P4, RZ, R15, 0xff, RZ, 0xc0, !PT ;  /* 0x000000ff0fff7812 */ /* 0x000fe2000788c0ff */
[----:B------:R-:W-:Y:S01]  /*8b20*/  IMAD.IADD R13, R12, 0x1, R13 ;  /* 0x000000010c0d7824 */ /* 0x000fe200078e020d */
[----:B------:R-:W-:Y:S01]  /*8b30*/  IADD3 R2, P5, R2, UR20, RZ ;  /* 0x0000001402027c10 */ /* 0x000fe2000ffbe0ff */
[----:B------:R-:W-:Y:S01]  /*8b40*/  ULDC.64 UR4, c[0x0][0x650] ;  /* 0x0001940000047ab9 */ /* 0x000fe20000000a00 */
[----:B------:R-:W-:Y:S01]  /*8b50*/  BSSY B1, `(.L_x_178) ;  /* 0x000006a000017945 */ /* 0x000fe20003800000 */
[----:B------:R-:W-:Y:S01]  /*8b60*/  IMAD.MOV.U32 R11, RZ, RZ, -0x1 ;  /* 0xffffffffff0b7424 */ /* 0x000fe200078e00ff */
[----:B------:R-:W-:Y:S01]  /*8b70*/  ISETP.GT.U32.AND P1, PT, R13, 0xa, PT ;  /* 0x0000000a0d00780c */ /* 0x000fe20003f24070 */
[----:B------:R-:W-:Y:S01]  /*8b80*/  IMAD.MOV.U32 R14, RZ, RZ, -0x1 ;  /* 0xffffffffff0e7424 */ /* 0x000fe200078e00ff */
[----:B------:R-:W-:Y:S02]  /*8b90*/  IADD3.X R3, R3, UR13, RZ, P5, !PT ;  /* 0x0000000d03037c10 */ /* 0x000fe4000affe4ff */
[----:B------:R-:W-:-:S02]  /*8ba0*/  ISETP.LT.U32.AND P1, PT, R12, 0xb, P1 ;  /* 0x0000000b0c00780c */ /* 0x000fc40000f21070 */
[----:B------:R-:W-:Y:S01]  /*8bb0*/  PRMT R15, RZ, 0x7610, R15 ;  /* 0x00007610ff0f7816 */ /* 0x000fe2000000000f */
[----:B------:R-:W0:Y:S01]  /*8bc0*/  @P4 S2R R7, SR_CgaCtaId ;  /* 0x0000000000074919 */ /* 0x000e220000008800 */
[----:B------:R-:W-:-:S04]  /*8bd0*/  @P4 MOV R6, 0x400 ;  /* 0x0000040000064802 */ /* 0x000fc80000000f00 */
[----:B0-----:R-:W-:Y:S01]  /*8be0*/  @P4 LEA R8, R7, R6, 0x18 ;  /* 0x0000000607084211 */ /* 0x001fe200078ec0ff */
[----:B------:R-:W-:Y:S01]  /*8bf0*/  IMAD.WIDE.U32 R6, R13, -0x45d1745d, RZ ;  /* 0xba2e8ba30d067825 */ /* 0x000fe200078e00ff */
[----:B------:R-:W-:Y:S02]  /*8c00*/  SEL R6, RZ, 0x1, !P1 ;  /* 0x00000001ff067807 */ /* 0x000fe40004800000 */
[----:B------:R-:W-:Y:S01]  /*8c10*/  ISETP.GE.U32.AND P1, PT, R2, UR4, PT ;  /* 0x0000000402007c0c */ /* 0x000fe2000bf26070 */
[----:B------:R0:W-:Y:S01]  /*8c20*/  @P4 SYNCS.ARRIVE.TRANS64.A1T0 RZ, [R8+URZ+0xc8], RZ ;  /* 0x0000c8ff08ff49a7 */ /* 0x0001e2000810003f */
[----:B------:R-:W-:Y:S02]  /*8c30*/  ISETP.GE.U32.AND P4, PT, R12, 0xb, PT ;  /* 0x0000000b0c00780c */ /* 0x000fe40003f86070 */
[----:B------:R-:W-:Y:S02]  /*8c40*/  ISETP.GE.U32.AND.EX P1, PT, R3, UR5, PT, P1 ;  /* 0x0000000503007c0c */ /* 0x000fe4000bf26110 */
[----:B------:R-:W-:Y:S01]  /*8c50*/  LOP3.LUT R5, R5, R6, RZ, 0x3c, !PT ;  /* 0x0000000605057212 */ /* 0x000fe200078e3cff */
[----:B------:R-:W-:Y:S01]  /*8c60*/  IMAD.MOV.U32 R6, RZ, RZ, -0x1 ;  /* 0xffffffffff067424 */ /* 0x000fe200078e00ff */
[----:B0-----:R-:W-:-:S02]  /*8c70*/  SHF.R.U32.HI R8, RZ, 0x3, R7 ;  /* 0x00000003ff087819 */ /* 0x001fc40000011607 */
[----:B------:R-:W-:-:S03]  /*8c80*/  PRMT R7, RZ, 0x7610, R7 ;  /* 0x00007610ff077816 */ /* 0x000fc60000000007 */
[----:B------:R-:W-:Y:S02]  /*8c90*/  IMAD R13, R8, -0xb, R13 ;  /* 0xfffffff5080d7824 */ /* 0x000fe400078e020d */
[----:B------:R-:W-:Y:S02]  /*8ca0*/  @P4 LOP3.LUT R5, R5, 0x1, R8, 0x78, !PT ;  /* 0x0000000105054812 */ /* 0x000fe400078e7808 */
[----:B------:R-:W-:Y:S05]  /*8cb0*/  @P1 BRA `(.L_x_179) ;  /* 0x00000004004c1947 */ /* 0x000fea0003800000 */
[----:B------:R-:W-:Y:S01]  /*8cc0*/  ULDC.64 UR4, c[0x0][0x628] ;  /* 0x00018a0000047ab9 */ /* 0x000fe20000000a00 */
[----:B------:R-:W0:Y:S01]  /*8cd0*/  S2R R17, SR_CTAID.X ;  /* 0x0000000000117919 */ /* 0x000e220000002500 */
[----:B------:R-:W-:Y:S01]  /*8ce0*/  ISETP.NE.U32.AND P1, PT, RZ, UR4, PT ;  /* 0x00000004ff007c0c */ /* 0x000fe2000bf25070 */
[----:B------:R-:W-:Y:S01]  /*8cf0*/  ULDC UR7, c[0x0][0x630] ;  /* 0x00018c0000077ab9 */ /* 0x000fe20000000800 */
[----:B------:R-:W-:Y:S01]  /*8d00*/  IMAD.MOV.U32 R6, RZ, RZ, R2 ;  /* 0x000000ffff067224 */ /* 0x000fe200078e0002 */
[----:B------:R-:W1:Y:S01]  /*8d10*/  S2R R14, SR_CTAID.Y ;  /* 0x00000000000e7919 */ /* 0x000e620000002600 */
[----:B------:R-:W-:Y:S01]  /*8d20*/  ISETP.NE.AND.EX P1, PT, RZ, UR5, PT, P1 ;  /* 0x00000005ff007c0c */ /* 0x000fe2000bf25310 */
[----:B------:R-:W-:-:S12]  /*8d30*/  IMAD.MOV.U32 R7, RZ, RZ, R3 ;  /* 0x000000ffff077224 */ /* 0x000fd800078e0003 */
[----:B------:R-:W-:Y:S05]  /*8d40*/  @!P1 BRA `(.L_x_180) ;  /* 0x0000000000289947 */ /* 0x000fea0003800000 */
[----:B------:R-:W-:Y:S02]  /*8d50*/  ULDC UR6, c[0x0][0x634] ;  /* 0x00018d0000067ab9 */ /* 0x000fe40000000800 */
[----:B------:R-:W-:-:S05]  /*8d60*/  IADD3 R11, P1, R2, UR6, RZ ;  /* 0x00000006020b7c10 */ /* 0x000fca000ff3e0ff */
[----:B------:R-:W-:-:S04]  /*8d70*/  IMAD.X R19, RZ, RZ, R3, P1 ;  /* 0x000000ffff137224 */ /* 0x000fc800008e0603 */
[----:B------:R-:W-:-:S04]  /*8d80*/  IMAD.WIDE.U32 R8, R19, UR4, RZ ;  /* 0x0000000413087c25 */ /* 0x000fc8000f8e00ff */
[----:B------:R-:W-:-:S04]  /*8d90*/  IMAD.WIDE.U32 R8, P1, R11, UR5, R8 ;  /* 0x000000050b087c25 */ /* 0x000fc8000f820008 */
[----:B------:R-:W-:-:S04]  /*8da0*/  IMAD.WIDE.U32 R10, R11, UR4, RZ ;  /* 0x000000040b0a7c25 */ /* 0x000fc8000f8e00ff */
[----:B------:R-:W-:Y:S01]  /*8db0*/  IMAD.X R7, RZ, RZ, RZ, P1 ;  /* 0x000000ffff077224 */ /* 0x000fe200008e06ff */
[----:B------:R-:W-:Y:S01]  /*8dc0*/  IADD3 RZ, P1, R11, R8, RZ ;  /* 0x000000080bff7210 */ /* 0x000fe20007f3e0ff */
[----:B------:R-:W-:-:S04]  /*8dd0*/  IMAD.MOV.U32 R6, RZ, RZ, R9 ;  /* 0x000000ffff067224 */ /* 0x000fc800078e0009 */
[----:B------:R-:W-:-:S08]  /*8de0*/  IMAD.WIDE.U32.X R6, R19, UR5, R6, P1 ;  /* 0x0000000513067c25 */ /* 0x000fd000088e0406 */
.L_x_180:
[--C-:B------:R-:W-:Y:S01]  /*8df0*/  SHF.R.U64 R10, R6, UR7, R7.reuse ;  /* 0x00000007060a7c19 */ /* 0x100fe20008001207 */
[----:B------:R-:W-:Y:S01]  /*8e00*/  ULDC.64 UR4, c[0x0][0x620] ;  /* 0x0001880000047ab9 */ /* 0x000fe20000000a00 */
[----:B------:R-:W-:Y:S01]  /*8e10*/  SHF.R.U32.HI R6, RZ, UR7, R7 ;  /* 0x00000007ff067c19 */ /* 0x000fe20008011607 */
[----:B------:R-:W2:Y:S01]  /*8e20*/  LDC R22, c[0x0][0x144] ;  /* 0x00005100ff167b82 */ /* 0x000ea20000000800 */
[----:B------:R-:W-:Y:S01]  /*8e30*/  IADD3 R9, P1, RZ, -R10, RZ ;  /* 0x8000000aff097210 */ /* 0x000fe20007f3e0ff */
[----:B------:R-:W-:Y:S01]  /*8e40*/  ULDC.64 UR8, c[0x0][0x640] ;  /* 0x0001900000087ab9 */ /* 0x000fe20000000a00 */
[----:B0-----:R-:W-:Y:S01]  /*8e50*/  I2FP.F32.U32 R11, R17 ;  /* 0x00000011000b7245 */ /* 0x001fe20000201000 */
[----:B------:R-:W-:Y:S02]  /*8e60*/  ULDC UR6, c[0x0][0x608] ;  /* 0x0001820000067ab9 */ /* 0x000fe40000000800 */
[----:B------:R-:W-:Y:S01]  /*8e70*/  IMAD.X R6, RZ, RZ, ~R6, P1 ;  /* 0x000000ffff067224 */ /* 0x000fe200008e0e06 */
[----:B------:R-:W-:Y:S01]  /*8e80*/  ISETP.NE.U32.AND P1, PT, RZ, UR8, PT ;  /* 0x00000008ff007c0c */ /* 0x000fe2000bf25070 */
[----:B------:R-:W0:Y:S02]  /*8e90*/  LDC R19, c[0x0][0x148] ;  /* 0x00005200ff137b82 */ /* 0x000e240000000800 */
[----:B------:R-:W-:Y:S01]  /*8ea0*/  IMAD R8, R6, UR4, RZ ;  /* 0x0000000406087c24 */ /* 0x000fe2000f8e02ff */
[----:B------:R-:W-:Y:S01]  /*8eb0*/  ISETP.NE.AND.EX P1, PT, RZ, UR9, PT, P1 ;  /* 0x00000009ff007c0c */ /* 0x000fe2000bf25310 */
[----:B------:R-:W-:Y:S01]  /*8ec0*/  IMAD.WIDE.U32 R6, R9, UR4, R2 ;  /* 0x0000000409067c25 */ /* 0x000fe2000f8e0002 */
[----:B------:R-:W-:-:S03]  /*8ed0*/  ULDC UR4, c[0x0][0x150] ;  /* 0x0000540000047ab9 */ /* 0x000fc60000000800 */
[----:B------:R-:W-:Y:S02]  /*8ee0*/  IMAD R9, R9, UR5, R8 ;  /* 0x0000000509097c24 */ /* 0x000fe4000f8e0208 */
[----:B------:R-:W-:Y:S01]  /*8ef0*/  FMUL R8, R11, UR4 ;  /* 0x000000040b087c20 */ /* 0x000fe20008400000 */
[----:B------:R-:W-:Y:S01]  /*8f00*/  ULDC UR4, c[0x0][0x618] ;  /* 0x0001860000047ab9 */ /* 0x000fe20000000800 */
[----:B------:R-:W-:Y:S01]  /*8f10*/  ULDC UR5, c[0x0][0x154] ;  /* 0x0000550000057ab9 */ /* 0x000fe20000000800 */
[----:B------:R-:W-:-:S03]  /*8f20*/  IMAD.IADD R7, R7, 0x1, R9 ;  /* 0x0000000107077824 */ /* 0x000fc600078e0209 */
[----:B------:R-:W3:Y:S02]  /*8f30*/  F2I.U32.TRUNC.NTZ R8, R8 ;  /* 0x0000000800087305 */ /* 0x000ee4000020f000 */
[----:B------:R-:W-:Y:S02]  /*8f40*/  SHF.R.U64 R11, R6, UR4, R7 ;  /* 0x00000004060b7c19 */ /* 0x000fe40008001207 */
[----:B-1----:R-:W-:-:S05]  /*8f50*/  I2FP.F32.U32 R6, R14 ;  /* 0x0000000e00067245 */ /* 0x002fca0000201000 */
[----:B------:R-:W-:Y:S01]  /*8f60*/  FMUL R21, R6, UR5 ;  /* 0x0000000506157c20 */ /* 0x000fe20008400000 */
[----:B------:R-:W-:Y:S01]  /*8f70*/  SHF.R.U32.HI R6, RZ, UR4, R7 ;  /* 0x00000004ff067c19 */ /* 0x000fe20008011607 */
[----:B------:R-:W-:-:S03]  /*8f80*/  ULDC UR4, c[0x0][0x658] ;  /* 0x0001960000047ab9 */ /* 0x000fc60000000800 */
[--C-:B------:R-:W-:Y:S01]  /*8f90*/  SHF.R.U64 R20, R11, UR6, R6.reuse ;  /* 0x000000060b147c19 */ /* 0x100fe20008001206 */
[----:B------:R-:W1:Y:S01]  /*8fa0*/  F2I.U32.TRUNC.NTZ R21, R21 ;  /* 0x0000001500157305 */ /* 0x000e62000020f000 */
[----:B------:R-:W-:Y:S01]  /*8fb0*/  SHF.R.U32.HI R7, RZ, UR6, R6 ;  /* 0x00000006ff077c19 */ /* 0x000fe20008011606 */
[----:B---3--:R-:W-:-:S03]  /*8fc0*/  IMAD.MOV R8, RZ, RZ, -R8 ;  /* 0x000000ffff087224 */ /* 0x008fc600078e0a08 */
[----:B------:R-:W-:Y:S01]  /*8fd0*/  SHF.R.U64 R18, R20, UR4, R7 ;  /* 0x0000000414127c19 */ /* 0x000fe20008001207 */
[----:B--2---:R-:W-:Y:S01]  /*8fe0*/  IMAD R17, R22, R8, R17 ;  /* 0x0000000816117224 */ /* 0x004fe200078e0211 */
[----:B------:R-:W-:-:S03]  /*8ff0*/  SHF.R.U32.HI R23, RZ, UR4, R7 ;  /* 0x00000004ff177c19 */ /* 0x000fc60008011607 */
[----:B------:R-:W-:Y:S02]  /*9000*/  IMAD.MOV.U32 R6, RZ, RZ, R18 ;  /* 0x000000ffff067224 */ /* 0x000fe400078e0012 */
[----:B------:R-:W-:Y:S01]  /*9010*/  IMAD.MOV.U32 R7, RZ, RZ, R23 ;  /* 0x000000ffff077224 */ /* 0x000fe200078e0017 */
[----:B-1----:R-:W-:Y:S06]  /*9020*/  @!P1 BRA `(.L_x_181) ;  /* 0x0000000000289947 */ /* 0x002fec0003800000 */
[----:B------:R-:W-:Y:S02]  /*9030*/  ULDC UR4, c[0x0][0x64c] ;  /* 0x0001930000047ab9 */ /* 0x000fe40000000800 */
[----:B------:R-:W-:-:S05]  /*9040*/  IADD3 R7, P1, R18, UR4, RZ ;  /* 0x0000000412077c10 */ /* 0x000fca000ff3e0ff */
[----:B------:R-:W-:-:S04]  /*9050*/  IMAD.X R23, RZ, RZ, R23, P1 ;  /* 0x000000ffff177224 */ /* 0x000fc800008e0617 */
[----:B------:R-:W-:-:S04]  /*9060*/  IMAD.WIDE.U32 R8, R23, UR8, RZ ;  /* 0x0000000817087c25 */ /* 0x000fc8000f8e00ff */
[----:B------:R-:W-:-:S04]  /*9070*/  IMAD.WIDE.U32 R8, P1, R7, UR9, R8 ;  /* 0x0000000907087c25 */ /* 0x000fc8000f820008 */
[----:B------:R-:W-:-:S04]  /*9080*/  IMAD.WIDE.U32 R6, R7, UR8, RZ ;  /* 0x0000000807067c25 */ /* 0x000fc8000f8e00ff */
[----:B------:R-:W-:Y:S01]  /*9090*/  IMAD.MOV.U32 R6, RZ, RZ, R9 ;  /* 0x000000ffff067224 */ /* 0x000fe200078e0009 */
[----:B------:R-:W-:Y:S01]  /*90a0*/  IADD3 RZ, P4, R7, R8, RZ ;  /* 0x0000000807ff7210 */ /* 0x000fe20007f9e0ff */
[----:B------:R-:W-:-:S04]  /*90b0*/  IMAD.X R7, RZ, RZ, RZ, P1 ;  /* 0x000000ffff077224 */ /* 0x000fc800008e06ff */
[----:B------:R-:W-:-:S08]  /*90c0*/  IMAD.WIDE.U32.X R6, R23, UR9, R6, P4 ;  /* 0x0000000917067c25 */ /* 0x000fd0000a0e0406 */
.L_x_181:
[----:B------:R-:W-:Y:S01]  /*90d0*/  ULDC UR4, c[0x0][0x648] ;  /* 0x0001920000047ab9 */ /* 0x000fe20000000800 */
[----:B------:R-:W-:Y:S01]  /*90e0*/  LOP3.LUT R20, R20, UR17, RZ, 0xc0, !PT ;  /* 0x0000001114147c12 */ /* 0x000fe2000f8ec0ff */
[----:B------:R-:W-:Y:S01]  /*90f0*/  IMAD.MOV R21, RZ, RZ, -R21 ;  /* 0x000000ffff157224 */ /* 0x000fe200078e0a15 */
[----:B------:R-:W-:Y:S01]  /*9100*/  SHF.R.U64 R7, R6, UR4, R7 ;  /* 0x0000000406077c19 */ /* 0x000fe20008001207 */
[----:B------:R-:W-:Y:S01]  /*9110*/  ULDC UR4, c[0x0][0x638] ;  /* 0x00018e0000047ab9 */ /* 0x000fe20000000800 */
[----:B------:R-:W-:Y:S01]  /*9120*/  LOP3.LUT R11, R11, UR16, RZ, 0xc0, !PT ;  /* 0x000000100b0b7c12 */ /* 0x000fe2000f8ec0ff */
[----:B0-----:R-:W-:Y:S01]  /*9130*/  @P3 IMAD R17, R19, R21, R14 ;  /* 0x0000001513113224 */ /* 0x001fe200078e020e */
[----:B------:R-:W-:Y:S01]  /*9140*/  ULDC UR5, c[0x0][0x610] ;  /* 0x0001840000057ab9 */ /* 0x000fe20000000800 */
[----:B------:R-:W-:Y:S02]  /*9150*/  IMAD.MOV R9, RZ, RZ, -R7 ;  /* 0x000000ffff097224 */ /* 0x000fe400078e0a07 */
[----:B------:R-:W-:-:S02]  /*9160*/  IMAD R20, R7, UR18, R20 ;  /* 0x0000001207147c24 */ /* 0x000fc4000f8e0214 */
[----:B------:R-:W-:Y:S01]  /*9170*/  IMAD R18, R9, UR4, R18 ;  /* 0x0000000409127c24 */ /* 0x000fe2000f8e0212 */
[----:B------:R-:W-:Y:S01]  /*9180*/  ULDC UR4, c[0x0][0x600] ;  /* 0x0001800000047ab9 */ /* 0x000fe20000000800 */
[----:B------:R-:W-:Y:S02]  /*9190*/  IMAD R17, R20, UR5, R17 ;  /* 0x0000000514117c24 */ /* 0x000fe4000f8e0211 */
[----:B------:R-:W-:Y:S02]  /*91a0*/  IMAD R18, R18, UR4, R11 ;  /* 0x0000000412127c24 */ /* 0x000fe4000f8e020b */
[----:B------:R-:W-:Y:S02]  /*91b0*/  IMAD.MOV.U32 R7, RZ, RZ, 0x1 ;  /* 0x00000001ff077424 */ /* 0x000fe400078e00ff */
[----:B------:R-:W-:Y:S01]  /*91c0*/  IMAD.MOV.U32 R6, RZ, RZ, R10 ;  /* 0x000000ffff067224 */ /* 0x000fe200078e000a */
[----:B------:R-:W-:Y:S02]  /*91d0*/  SEL R14, R18, R17, !P3 ;  /* 0x00000011120e7207 */ /* 0x000fe40005800000 */
[----:B------:R-:W-:-:S07]  /*91e0*/  SEL R11, R17, R18, !P3 ;  /* 0x00000012110b7207 */ /* 0x000fce0005800000 */
.L_x_179:
[----:B------:R-:W-:Y:S05]  /*91f0*/  BSYNC B1 ;  /* 0x0000000000017941 */ /* 0x000fea0003800000 */
.L_x_178:
[----:B------:R-:W-:-:S13]  /*9200*/  LOP3.LUT P1, RZ, R7, 0xff, RZ, 0xc0, !PT ;  /* 0x000000ff07ff7812 */ /* 0x000fda000782c0ff */
[----:B------:R-:W-:Y:S05]  /*9210*/  @P1 BRA `(.L_x_182) ;  /* 0xfffffff4004c1947 */ /* 0x000fea000383ffff */
[----:B------:R-:W-:Y:S05]  /*9220*/  BSYNC B0 ;  /* 0x0000000000007941 */ /* 0x000fea0003800000 */
.L_x_170:
[----:B------:R-:W-:-:S03]  /*9230*/  UMOV UR4, 0xffffffff ;  /* 0xffffffff00047882 */ /* 0x000fc60000000000 */
[----:B------:R-:W-:Y:S05]  /*9240*/  BRA.DIV UR4, `(.L_x_183) ;  /* 0x0000000a04187947 */ /* 0x000fea000b800000 */
[----:B------:R-:W-:-:S13]  /*9250*/  ELECT P0, URZ, PT ;  /* 0x00000000003f782f */ /* 0x000fda0003800000 */
.L_x_204:
[----:B------:R-:W-:Y:S04]  /*9260*/  BSSY B0, `(.L_x_184) ;  /* 0x000006a000007945 */ /* 0x000fe80003800000 */
[----:B------:R-:W-:Y:S05]  /*9270*/  @!P0 BRA `(.L_x_185) ;  /* 0x0000000400a08947 */ /* 0x000fea0003800000 */
[----:B------:R-:W-:-:S04]  /*9280*/  LOP3.LUT R4, R4, 0x2, RZ, 0xfc, !PT ;  /* 0x0000000204047812 */ /* 0x000fc800078efcff */
[----:B------:R-:W-:-:S13]  /*9290*/  ISETP.NE.AND P0, PT, R4, 0x3, PT ;  /* 0x000000030400780c */ /* 0x000fda0003f05270 */
[----:B------:R-:W-:Y:S05]  /*92a0*/  @!P0 BRA `(.L_x_186) ;  /* 0x0000000000048947 */ /* 0x000fea0003800000 */
[----:B------:R-:W-:Y:S01]  /*92b0*/  BPT.TRAP 0x1 ;  /* 0x000000040000795c */ /* 0x000fe20000300000 */
.L_x_186:
[----:B------:R-:W0:Y:S01]  /*92c0*/  S2R R3, SR_CgaCtaId ;  /* 0x0000000000037919 */ /* 0x000e220000008800 */
[----:B------:R-:W-:-:S04]  /*92d0*/  MOV R0, 0x400 ;  /* 0x0000040000007802 */ /* 0x000fc80000000f00 */
[----:B0-----:R-:W-:Y:S02]  /*92e0*/  LEA R0, R3, R0, 0x18 ;  /* 0x0000000003007211 */ /* 0x001fe400078ec0ff */
[----:B------:R-:W-:-:S03]  /*92f0*/  SHF.L.U32 R3, R5, 0x1f, RZ ;  /* 0x0000001f05037819 */ /* 0x000fc600000006ff */
[----:B------:R-:W-:-:S04]  /*9300*/  VIADD R0, R0, 0x58 ;  /* 0x0000005800007836 */ /* 0x000fc80000000000 */
[C---:B------:R-:W-:Y:S02]  /*9310*/  IMAD R6, R13.reuse, 0x8, R0 ;  /* 0x000000080d067824 */ /* 0x040fe400078e0200 */
[----:B------:R-:W-:Y:S02]  /*9320*/  VIADD R13, R13, 0x1 ;  /* 0x000000010d0d7836 */ /* 0x000fe40000000000 */
[----:B------:R-:W0:Y:S03]  /*9330*/  SYNCS.PHASECHK.TRANS64.TRYWAIT P0, [R6+URZ], R3 ;  /* 0x00000003060075a7 */ /* 0x000e26000800017f */
[----:B------:R-:W-:-:S04]  /*9340*/  ISETP.NE.AND P1, PT, R13, 0xb, PT ;  /* 0x0000000b0d00780c */ /* 0x000fc80003f25270 */
[----:B------:R-:W-:Y:S02]  /*9350*/  SEL R2, RZ, 0x1, P1 ;  /* 0x00000001ff027807 */ /* 0x000fe40000800000 */
[----:B------:R-:W-:Y:S02]  /*9360*/  SEL R13, R13, RZ, P1 ;  /* 0x000000ff0d0d7207 */ /* 0x000fe40000800000 */
[----:B------:R-:W-:-:S03]  /*9370*/  LOP3.LUT R8, R5, R2, RZ, 0x3c, !PT ;  /* 0x0000000205087212 */ /* 0x000fc600078e3cff */
[----:B------:R-:W-:Y:S01]  /*9380*/  IMAD R7, R13, 0x8, R0 ;  /* 0x000000080d077824 */ /* 0x000fe200078e0200 */
[----:B------:R-:W-:Y:S01]  /*9390*/  SHF.L.U32 R4, R8, 0x1f, RZ ;  /* 0x0000001f08047819 */ /* 0x000fe200000006ff */
[----:B0-----:R-:W-:Y:S06]  /*93a0*/  @!P0 BRA `(.L_x_187) ;  /* 0x0000000400e48947 */ /* 0x001fec0003800000 */
.L_x_205:
[----:B------:R-:W1:Y:S01]  /*93b0*/  SYNCS.PHASECHK.TRANS64.TRYWAIT P0, [R7+URZ], R4 ;  /* 0x00000004070075a7 */ /* 0x000e62000800017f */
[----:B------:R-:W-:-:S05]  /*93c0*/  VIADD R2, R13, 0x1 ;  /* 0x000000010d027836 */ /* 0x000fca0000000000 */
[----:B------:R-:W-:-:S04]  /*93d0*/  ISETP.NE.AND P1, PT, R2, 0xb, PT ;  /* 0x0000000b0200780c */ /* 0x000fc80003f25270 */
[----:B0-----:R-:W-:Y:S02]  /*93e0*/  SEL R3, RZ, 0x1, P1 ;  /* 0x00000001ff037807 */ /* 0x001fe40000800000 */
[----:B------:R-:W-:Y:S02]  /*93f0*/  SEL R9, R2, RZ, P1 ;  /* 0x000000ff02097207 */ /* 0x000fe40000800000 */
[----:B------:R-:W-:-:S03]  /*9400*/  LOP3.LUT R8, R8, R3, RZ, 0x3c, !PT ;  /* 0x0000000308087212 */ /* 0x000fc600078e3cff */
[----:B------:R-:W-:Y:S01]  /*9410*/  IMAD R6, R9, 0x8, R0 ;  /* 0x0000000809067824 */ /* 0x000fe200078e0200 */
[----:B------:R-:W-:Y:S01]  /*9420*/  SHF.L.U32 R5, R8, 0x1f, RZ ;  /* 0x0000001f08057819 */ /* 0x000fe200000006ff */
[----:B-1----:R-:W-:Y:S06]  /*9430*/  @!P0 BRA `(.L_x_188) ;  /* 0x0000000400d48947 */ /* 0x002fec0003800000 */
.L_x_206:
[----:B------:R-:W1:Y:S01]  /*9440*/  SYNCS.PHASECHK.TRANS64.TRYWAIT P0, [R6+URZ], R5 ;  /* 0x00000005060075a7 */ /* 0x000e62000800017f */
[----:B------:R-:W-:-:S05]  /*9450*/  VIADD R2, R9, 0x1 ;  /* 0x0000000109027836 */ /* 0x000fca0000000000 */
[----:B------:R-:W-:-:S04]  /*9460*/  ISETP.NE.AND P1, PT, R2, 0xb, PT ;  /* 0x0000000b0200780c */ /* 0x000fc80003f25270 */
[----:B------:R-:W-:Y:S02]  /*9470*/  SEL R3, RZ, 0x1, P1 ;  /* 0x00000001ff037807 */ /* 0x000fe40000800000 */
[----:B0-----:R-:W-:Y:S02]  /*9480*/  SEL R7, R2, RZ, P1 ;  /* 0x000000ff02077207 */ /* 0x001fe40000800000 */
[----:B------:R-:W-:-:S03]  /*9490*/  LOP3.LUT R8, R8, R3, RZ, 0x3c, !PT ;  /* 0x0000000308087212 */ /* 0x000fc600078e3cff */
[----:B------:R-:W-:Y:S01]  /*94a0*/  IMAD R9, R7, 0x8, R0 ;  /* 0x0000000807097824 */ /* 0x000fe200078e0200 */
[----:B------:R-:W-:Y:S01]  /*94b0*/  SHF.L.U32 R4, R8, 0x1f, RZ ;  /* 0x0000001f08047819 */ /* 0x000fe200000006ff */
[----:B-1----:R-:W-:Y:S06]  /*94c0*/  @!P0 BRA `(.L_x_189) ;  /* 0x0000000400c48947 */ /* 0x002fec0003800000 */
.L_x_207:
[----:B------:R-:W1:Y:S01]  /*94d0*/  SYNCS.PHASECHK.TRANS64.TRYWAIT P0, [R9+URZ], R4 ;  /* 0x00000004090075a7 */ /* 0x000e62000800017f */
[----:B------:R-:W-:-:S05]  /*94e0*/  VIADD R2, R7, 0x1 ;  /* 0x0000000107027836 */ /* 0x000fca0000000000 */
[----:B------:R-:W-:-:S04]  /*94f0*/  ISETP.NE.AND P1, PT, R2, 0xb, PT ;  /* 0x0000000b0200780c */ /* 0x000fc80003f25270 */
[----:B------:R-:W-:Y:S02]  /*9500*/  SEL R3, RZ, 0x1, P1 ;  /* 0x00000001ff037807 */ /* 0x000fe40000800000 */
[----:B------:R-:W-:Y:S02]  /*9510*/  SEL R7, R2, RZ, P1 ;  /* 0x000000ff02077207 */ /* 0x000fe40000800000 */
[----:B------:R-:W-:-:S03]  /*9520*/  LOP3.LUT R8, R8, R3, RZ, 0x3c, !PT ;  /* 0x0000000308087212 */ /* 0x000fc600078e3cff */
[----:B0-----:R-:W-:Y:S01]  /*9530*/  IMAD R6, R7, 0x8, R0 ;  /* 0x0000000807067824 */ /* 0x001fe200078e0200 */
[----:B------:R-:W-:Y:S01]  /*9540*/  SHF.L.U32 R5, R8, 0x1f, RZ ;  /* 0x0000001f08057819 */ /* 0x000fe200000006ff */
[----:B-1----:R-:W-:Y:S06]  /*9550*/  @!P0 BRA `(.L_x_190) ;  /* 0x0000000400b48947 */ /* 0x002fec0003800000 */
.L_x_208:
        /* <DEDUP_REMOVED lines=9> */
.L_x_209:
        /* <DEDUP_REMOVED lines=9> */
.L_x_210:
        /* <DEDUP_REMOVED lines=9> */
.L_x_211:
[----:B------:R-:W1:Y:S01]  /*9710*/  SYNCS.PHASECHK.TRANS64.TRYWAIT P0, [R9+URZ], R4 ;  /* 0x00000004090075a7 */ /* 0x000e62000800017f */
[----:B------:R-:W-:-:S05]  /*9720*/  VIADD R2, R7, 0x1 ;  /* 0x0000000107027836 */ /* 0x000fca0000000000 */
[----:B------:R-:W-:-:S04]  /*9730*/  ISETP.NE.AND P1, PT, R2, 0xb, PT ;  /* 0x0000000b0200780c */ /* 0x000fc80003f25270 */
[----:B------:R-:W-:Y:S02]  /*9740*/  SEL R3, RZ, 0x1, P1 ;  /* 0x00000001ff037807 */ /* 0x000fe40000800000 */
[----:B------:R-:W-:Y:S02]  /*9750*/  SEL R7, R2, RZ, P1 ;  /* 0x000000ff02077207 */ /* 0x000fe40000800000 */
[----:B------:R-:W-:-:S03]  /*9760*/  LOP3.LUT R8, R8, R3, RZ, 0x3c, !PT ;  /* 0x0000000308087212 */ /* 0x000fc600078e3cff */
[----:B------:R-:W-:Y:S01]  /*9770*/  IMAD R10, R7, 0x8, R0 ;  /* 0x00000008070a7824 */ /* 0x000fe200078e0200 */
[----:B0-----:R-:W-:Y:S01]  /*9780*/  SHF.L.U32 R5, R8, 0x1f, RZ ;  /* 0x0000001f08057819 */ /* 0x001fe200000006ff */
[----:B-1----:R-:W-:Y:S06]  /*9790*/  @!P0 BRA `(.L_x_194) ;  /* 0x0000000400748947 */ /* 0x002fec0003800000 */
.L_x_212:
[----:B------:R-:W1:Y:S01]  /*97a0*/  SYNCS.PHASECHK.TRANS64.TRYWAIT P0, [R10+URZ], R5 ;  /* 0x000000050a0075a7 */ /* 0x000e62000800017f */
[----:B------:R-:W-:-:S05]  /*97b0*/  VIADD R2, R7, 0x1 ;  /* 0x0000000107027836 */ /* 0x000fca0000000000 */
[----:B------:R-:W-:-:S04]  /*97c0*/  ISETP.NE.AND P1, PT, R2, 0xb, PT ;  /* 0x0000000b0200780c */ /* 0x000fc80003f25270 */
[----:B------:R-:W-:Y:S02]  /*97d0*/  SEL R3, RZ, 0x1, P1 ;  /* 0x00000001ff037807 */ /* 0x000fe40000800000 */
[----:B------:R-:W-:Y:S02]  /*97e0*/  SEL R7, R2, RZ, P1 ;  /* 0x000000ff02077207 */ /* 0x000fe40000800000 */
[----:B0-----:R-:W-:-:S03]  /*97f0*/  LOP3.LUT R9, R8, R3, RZ, 0x3c, !PT ;  /* 0x0000000308097212 */ /* 0x001fc600078e3cff */
[----:B------:R-:W-:Y:S01]  /*9800*/  IMAD R11, R7, 0x8, R0 ;  /* 0x00000008070b7824 */ /* 0x000fe200078e0200 */
[----:B------:R-:W-:Y:S01]  /*9810*/  SHF.L.U32 R6, R9, 0x1f, RZ ;  /* 0x0000001f09067819 */ /* 0x000fe200000006ff */
[----:B-1----:R-:W-:Y:S06]  /*9820*/  @!P0 BRA `(.L_x_195) ;  /* 0x0000000400648947 */ /* 0x002fec0003800000 */
.L_x_213:
[----:B------:R-:W1:Y:S01]  /*9830*/  SYNCS.PHASECHK.TRANS64.TRYWAIT P0, [R11+URZ], R6 ;  /* 0x000000060b0075a7 */ /* 0x000e62000800017f */
[----:B------:R-:W-:-:S05]  /*9840*/  VIADD R2, R7, 0x1 ;  /* 0x0000000107027836 */ /* 0x000fca0000000000 */
[----:B------:R-:W-:-:S04]  /*9850*/  ISETP.NE.AND P1, PT, R2, 0xb, PT ;  /* 0x0000000b0200780c */ /* 0x000fc80003f25270 */
[----:B------:R-:W-:Y:S02]  /*9860*/  SEL R4, RZ, 0x1, P1 ;  /* 0x00000001ff047807 */ /* 0x000fe40000800000 */
[----:B------:R-:W-:Y:S02]  /*9870*/  SEL R3, R2, RZ, P1 ;  /* 0x000000ff02037207 */ /* 0x000fe40000800000 */
[----:B------:R-:W-:Y:S01]  /*9880*/  LOP3.LUT R4, R9, R4, RZ, 0x3c, !PT ;  /* 0x0000000409047212 */ /* 0x000fe200078e3cff */
[----:B-1----:R-:W-:Y:S06]  /*9890*/  @!P0 BRA `(.L_x_196) ;  /* 0x00000004005c8947 */ /* 0x002fec0003800000 */
.L_x_214:
[----:B------:R-:W-:Y:S01]  /*98a0*/  IMAD R3, R3, 0x8, R0 ;  /* 0x0000000803037824 */ /* 0x000fe200078e0200 */
[----:B------:R-:W-:-:S07]  /*98b0*/  SHF.L.U32 R0, R4, 0x1f, RZ ;  /* 0x0000001f04007819 */ /* 0x000fce00000006ff */
.L_x_197:
[----:B--2---:R2:W3:Y:S02]  /*98c0*/  SYNCS.PHASECHK.TRANS64.TRYWAIT P0, [R3+URZ], R0 ;  /* 0x00000000030075a7 */ /* 0x0044e4000800017f */
[----:B---3--:R-:W-:Y:S05]  /*98d0*/  @!P0 NANOSLEEP.SYNCS 0x989680 ;  /* 0x009896800000895d */ /* 0x008fea0003900000 */
[----:B------:R-:W3:Y:S02]  /*98e0*/  @!P0 SYNCS.PHASECHK.TRANS64 P0, [R3+URZ], R0 ;  /* 0x00000000030085a7 */ /* 0x000ee4000800007f */
[----:B---3--:R-:W-:Y:S05]  /*98f0*/  @!P0 BRA `(.L_x_197) ;  /* 0xfffffffc00f08947 */ /* 0x008fea000383ffff */
.L_x_185:
[----:B------:R-:W-:Y:S05]  /*9900*/  BSYNC B0 ;  /* 0x0000000000007941 */ /* 0x000fea0003800000 */
.L_x_184:
[----:B------:R-:W-:Y:S05]  /*9910*/  EXIT ;  /* 0x000000000000794d */ /* 0x000fea0003800000 */
.L_x_18:
[----:B-1----:R-:W-:-:S04]  /*9920*/  IMAD.U32 R11, RZ, RZ, UR6 ;  /* 0x00000006ff0b7e24 */ /* 0x002fc8000f8e00ff */
[----:B------:R1:W4:Y:S03]  /*9930*/  SYNCS.PHASECHK.TRANS64.TRYWAIT P0, [R11+URZ], R10 ;  /* 0x0000000a0b0075a7 */ /* 0x000326000800017f */
[----:B----4-:R-:W-:Y:S05]  /*9940*/  @!P0 NANOSLEEP.SYNCS 0x989680 ;  /* 0x009896800000895d */ /* 0x010fea0003900000 */
[----:B------:R-:W4:Y:S02]  /*9950*/  @!P0 SYNCS.PHASECHK.TRANS64 P0, [R11+URZ], R10 ;  /* 0x0000000a0b0085a7 */ /* 0x000f24000800007f */
[----:B----4-:R-:W-:Y:S05]  /*9960*/  @!P0 BRA `(.L_x_18) ;  /* 0xfffffffc00ec8947 */ /* 0x010fea000383ffff */
[----:B------:R-:W-:Y:S05]  /*9970*/  BRA `(.L_x_17) ;  /* 0xffffff7c00387947 */ /* 0x000fea000383ffff */
.L_x_24:
[----:B-1----:R-:W-:-:S04]  /*9980*/  IMAD.U32 R12, RZ, RZ, UR12 ;  /* 0x0000000cff0c7e24 */ /* 0x002fc8000f8e00ff */
[----:B------:R1:W4:Y:S03]  /*9990*/  SYNCS.PHASECHK.TRANS64.TRYWAIT P0, [R12+URZ], R11 ;  /* 0x0000000b0c0075a7 */ /* 0x000326000800017f */
[----:B----4-:R-:W-:Y:S05]  /*99a0*/  @!P0 NANOSLEEP.SYNCS 0x989680 ;  /* 0x009896800000895d */ /* 0x010fea0003900000 */
[----:B------:R-:W4:Y:S02]  /*99b0*/  @!P0 SYNCS.PHASECHK.TRANS64 P0, [R12+URZ], R11 ;  /* 0x0000000b0c0085a7 */ /* 0x000f24000800007f */
[----:B----4-:R-:W-:Y:S05]  /*99c0*/  @!P0 BRA `(.L_x_24) ;  /* 0xfffffffc00ec8947 */ /* 0x010fea000383ffff */
[----:B------:R-:W-:Y:S05]  /*99d0*/  BRA `(.L_x_23) ;  /* 0xffffff8400a47947 */ /* 0x000fea000383ffff */
.L_x_171:
[----:B------:R-:W-:Y:S01]  /*99e0*/  BSSY B1, `(.L_x_198) ;  /* 0x0000006000017945 */ /* 0x000fe20003800000 */
[----:B------:R-:W-:-:S07]  /*99f0*/  IMAD.MOV.U32 R7, RZ, RZ, -0x1 ;  /* 0xffffffffff077424 */ /* 0x000fce00078e00ff */
[----:B------:R-:W-:Y:S05]  /*9a00*/  WARPSYNC.COLLECTIVE R7, `(.L_x_199) ;  /* 0x00000000070c7348 */ /* 0x000fea0003c00000 */
[----:B------:R-:W-:Y:S02]  /*9a10*/  ELECT P1, UR62, PT ;  /* 0x00000000003e782f */ /* 0x000fe40003820000 */
[----:B------:R-:W-:Y:S01]  /*9a20*/  MOV R7, UR62 ;  /* 0x0000003e00077c02 */ /* 0x000fe20008000f00 */
[----:B------:R-:W-:Y:S10]  /*9a30*/  ENDCOLLECTIVE ;  /* 0x000000000000791b */ /* 0x000ff40003800000 */
.L_x_199:
[----:B------:R-:W-:Y:S05]  /*9a40*/  BSYNC B1 ;  /* 0x0000000000017941 */ /* 0x000fea0003800000 */
.L_x_198:
[----:B------:R-:W-:Y:S05]  /*9a50*/  BRA `(.L_x_200) ;  /* 0xffffffec00487947 */ /* 0x000fea000383ffff */
.L_x_174:
[----:B-1----:R1:W2:Y:S02]  /*9a60*/  SYNCS.PHASECHK.TRANS64.TRYWAIT P1, [R19+URZ+0x58], R10 ;  /* 0x0000580a130075a7 */ /* 0x0022a4000802017f */
[----:B--2---:R-:W-:Y:S05]  /*9a70*/  @!P1 NANOSLEEP.SYNCS 0x989680 ;  /* 0x009896800000995d */ /* 0x004fea0003900000 */
[----:B------:R-:W2:Y:S02]  /*9a80*/  @!P1 SYNCS.PHASECHK.TRANS64 P1, [R19+URZ+0x58], R10 ;  /* 0x0000580a130095a7 */ /* 0x000ea4000802007f */
[----:B--2---:R-:W-:Y:S05]  /*9a90*/  @!P1 BRA `(.L_x_174) ;  /* 0xfffffffc00f09947 */ /* 0x004fea000383ffff */
[----:B------:R-:W-:Y:S05]  /*9aa0*/  BRA `(.L_x_201) ;  /* 0xffffffec007c7947 */ /* 0x000fea000383ffff */
.L_x_183:
[----:B------:R-:W-:Y:S01]  /*9ab0*/  BSSY B0, `(.L_x_202) ;  /* 0x0000006000007945 */ /* 0x000fe20003800000 */
[----:B------:R-:W-:-:S07]  /*9ac0*/  IMAD.MOV.U32 R7, RZ, RZ, -0x1 ;  /* 0xffffffffff077424 */ /* 0x000fce00078e00ff */
[----:B------:R-:W-:Y:S05]  /*9ad0*/  WARPSYNC.COLLECTIVE R7, `(.L_x_203) ;  /* 0x00000000070c7348 */ /* 0x000fea0003c00000 */
[----:B------:R-:W-:Y:S02]  /*9ae0*/  ELECT P1, UR62, PT ;  /* 0x00000000003e782f */ /* 0x000fe40003820000 */
[----:B------:R-:W-:Y:S01]  /*9af0*/  MOV R7, UR62 ;  /* 0x0000003e00077c02 */ /* 0x000fe20008000f00 */
[----:B------:R-:W-:Y:S10]  /*9b00*/  ENDCOLLECTIVE ;  /* 0x000000000000791b */ /* 0x000ff40003800000 */
.L_x_203:
[----:B------:R-:W-:Y:S05]  /*9b10*/  BSYNC B0 ;  /* 0x0000000000007941 */ /* 0x000fea0003800000 */
.L_x_202:
[----:B------:R-:W-:Y:S01]  /*9b20*/  PLOP3.LUT P0, PT, P1, PT, PT, 0x80, 0x0 ;  /* 0x000000000000781c */ /* 0x000fe20000f0f070 */
[----:B------:R-:W-:-:S12]  /*9b30*/  BRA `(.L_x_204) ;  /* 0xfffffff400c87947 */ /* 0x000fd8000383ffff */
.L_x_187:
[----:B0-----:R0:W1:Y:S02]  /*9b40*/  SYNCS.PHASECHK.TRANS64.TRYWAIT P0, [R6+URZ], R3 ;  /* 0x00000003060075a7 */ /* 0x001064000800017f */
[----:B-1----:R-:W-:Y:S05]  /*9b50*/  @!P0 NANOSLEEP.SYNCS 0x989680 ;  /* 0x009896800000895d */ /* 0x002fea0003900000 */
[----:B------:R-:W1:Y:S02]  /*9b60*/  @!P0 SYNCS.PHASECHK.TRANS64 P0, [R6+URZ], R3 ;  /* 0x00000003060085a7 */ /* 0x000e64000800007f */
[----:B-1----:R-:W-:Y:S05]  /*9b70*/  @!P0 BRA `(.L_x_187) ;  /* 0xfffffffc00f08947 */ /* 0x002fea000383ffff */
[----:B------:R-:W-:Y:S05]  /*9b80*/  BRA `(.L_x_205) ;  /* 0xfffffff800087947 */ /* 0x000fea000383ffff */
.L_x_188:
[----:B0-----:R0:W1:Y:S02]  /*9b90*/  SYNCS.PHASECHK.TRANS64.TRYWAIT P0, [R7+URZ], R4 ;  /* 0x00000004070075a7 */ /* 0x001064000800017f */
[----:B-1----:R-:W-:Y:S05]  /*9ba0*/  @!P0 NANOSLEEP.SYNCS 0x989680 ;  /* 0x009896800000895d */ /* 0x002fea0003900000 */
[----:B------:R-:W1:Y:S02]  /*9bb0*/  @!P0 SYNCS.PHASECHK.TRANS64 P0, [R7+URZ], R4 ;  /* 0x00000004070085a7 */ /* 0x000e64000800007f */
[----:B-1----:R-:W-:Y:S05]  /*9bc0*/  @!P0 BRA `(.L_x_188) ;  /* 0xfffffffc00f08947 */ /* 0x002fea000383ffff */
[----:B------:R-:W-:Y:S05]  /*9bd0*/  BRA `(.L_x_206) ;  /* 0xfffffff800187947 */ /* 0x000fea000383ffff */
.L_x_189:
[----:B0-----:R0:W1:Y:S02]  /*9be0*/  SYNCS.PHASECHK.TRANS64.TRYWAIT P0, [R6+URZ], R5 ;  /* 0x00000005060075a7 */ /* 0x001064000800017f */
[----:B-1----:R-:W-:Y:S05]  /*9bf0*/  @!P0 NANOSLEEP.SYNCS 0x989680 ;  /* 0x009896800000895d */ /* 0x002fea0003900000 */
[----:B------:R-:W1:Y:S02]  /*9c00*/  @!P0 SYNCS.PHASECHK.TRANS64 P0, [R6+URZ], R5 ;  /* 0x00000005060085a7 */ /* 0x000e64000800007f */
[----:B-1----:R-:W-:Y:S05]  /*9c10*/  @!P0 BRA `(.L_x_189) ;  /* 0xfffffffc00f08947 */ /* 0x002fea000383ffff */
[----:B------:R-:W-:Y:S05]  /*9c20*/  BRA `(.L_x_207) ;  /* 0xfffffff800287947 */ /* 0x000fea000383ffff */
.L_x_190:
[----:B0-----:R0:W1:Y:S02]  /*9c30*/  SYNCS.PHASECHK.TRANS64.TRYWAIT P0, [R9+URZ], R4 ;  /* 0x00000004090075a7 */ /* 0x001064000800017f */
[----:B-1----:R-:W-:Y:S05]  /*9c40*/  @!P0 NANOSLEEP.SYNCS 0x989680 ;  /* 0x009896800000895d */ /* 0x002fea0003900000 */
[----:B------:R-:W1:Y:S02]  /*9c50*/  @!P0 SYNCS.PHASECHK.TRANS64 P0, [R9+URZ], R4 ;  /* 0x00000004090085a7 */ /* 0x000e64000800007f */
[----:B-1----:R-:W-:Y:S05]  /*9c60*/  @!P0 BRA `(.L_x_190) ;  /* 0xfffffffc00f08947 */ /* 0x002fea000383ffff */
[----:B------:R-:W-:Y:S05]  /*9c70*/  BRA `(.L_x_208) ;  /* 0xfffffff800387947 */ /* 0x000fea000383ffff */
.L_x_191:
[----:B0-----:R0:W1:Y:S02]  /*9c80*/  SYNCS.PHASECHK.TRANS64.TRYWAIT P0, [R6+URZ], R5 ;  /* 0x00000005060075a7 */ /* 0x001064000800017f */
[----:B-1----:R-:W-:Y:S05]  /*9c90*/  @!P0 NANOSLEEP.SYNCS 0x989680 ;  /* 0x009896800000895d */ /* 0x002fea0003900000 */
[----:B------:R-:W1:Y:S02]  /*9ca0*/  @!P0 SYNCS.PHASECHK.TRANS64 P0, [R6+URZ], R5 ;  /* 0x00000005060085a7 */ /* 0x000e64000800007f */
[----:B-1----:R-:W-:Y:S05]  /*9cb0*/  @!P0 BRA `(.L_x_191) ;  /* 0xfffffffc00f08947 */ /* 0x002fea000383ffff */
[----:B------:R-:W-:Y:S05]  /*9cc0*/  BRA `(.L_x_209) ;  /* 0xfffffff800487947 */ /* 0x000fea000383ffff */
.L_x_192:
[----:B0-----:R0:W1:Y:S02]  /*9cd0*/  SYNCS.PHASECHK.TRANS64.TRYWAIT P0, [R9+URZ], R4 ;  /* 0x00000004090075a7 */ /* 0x001064000800017f */
[----:B-1----:R-:W-:Y:S05]  /*9ce0*/  @!P0 NANOSLEEP.SYNCS 0x989680 ;  /* 0x009896800000895d */ /* 0x002fea0003900000 */
[----:B------:R-:W1:Y:S02]  /*9cf0*/  @!P0 SYNCS.PHASECHK.TRANS64 P0, [R9+URZ], R4 ;  /* 0x00000004090085a7 */ /* 0x000e64000800007f */
[----:B-1----:R-:W-:Y:S05]  /*9d00*/  @!P0 BRA `(.L_x_192) ;  /* 0xfffffffc00f08947 */ /* 0x002fea000383ffff */
[----:B------:R-:W-:Y:S05]  /*9d10*/  BRA `(.L_x_210) ;  /* 0xfffffff800587947 */ /* 0x000fea000383ffff */
.L_x_193:
[----:B0-----:R0:W1:Y:S02]  /*9d20*/  SYNCS.PHASECHK.TRANS64.TRYWAIT P0, [R6+URZ], R5 ;  /* 0x00000005060075a7 */ /* 0x001064000800017f */
[----:B-1----:R-:W-:Y:S05]  /*9d30*/  @!P0 NANOSLEEP.SYNCS 0x989680 ;  /* 0x009896800000895d */ /* 0x002fea0003900000 */
[----:B------:R-:W1:Y:S02]  /*9d40*/  @!P0 SYNCS.PHASECHK.TRANS64 P0, [R6+URZ], R5 ;  /* 0x00000005060085a7 */ /* 0x000e64000800007f */
[----:B-1----:R-:W-:Y:S05]  /*9d50*/  @!P0 BRA `(.L_x_193) ;  /* 0xfffffffc00f08947 */ /* 0x002fea000383ffff */
[----:B------:R-:W-:Y:S05]  /*9d60*/  BRA `(.L_x_211) ;  /* 0xfffffff800687947 */ /* 0x000fea000383ffff */
.L_x_194:
[----:B0-----:R0:W1:Y:S02]  /*9d70*/  SYNCS.PHASECHK.TRANS64.TRYWAIT P0, [R9+URZ], R4 ;  /* 0x00000004090075a7 */ /* 0x001064000800017f */
[----:B-1----:R-:W-:Y:S05]  /*9d80*/  @!P0 NANOSLEEP.SYNCS 0x989680 ;  /* 0x009896800000895d */ /* 0x002fea0003900000 */
[----:B------:R-:W1:Y:S02]  /*9d90*/  @!P0 SYNCS.PHASECHK.TRANS64 P0, [R9+URZ], R4 ;  /* 0x00000004090085a7 */ /* 0x000e64000800007f */
[----:B-1----:R-:W-:Y:S05]  /*9da0*/  @!P0 BRA `(.L_x_194) ;  /* 0xfffffffc00f08947 */ /* 0x002fea000383ffff */
[----:B------:R-:W-:Y:S05]  /*9db0*/  BRA `(.L_x_212) ;  /* 0xfffffff800787947 */ /* 0x000fea000383ffff */
.L_x_195:
[----:B0-----:R0:W1:Y:S02]  /*9dc0*/  SYNCS.PHASECHK.TRANS64.TRYWAIT P0, [R10+URZ], R5 ;  /* 0x000000050a0075a7 */ /* 0x001064000800017f */
[----:B-1----:R-:W-:Y:S05]  /*9dd0*/  @!P0 NANOSLEEP.SYNCS 0x989680 ;  /* 0x009896800000895d */ /* 0x002fea0003900000 */
[----:B------:R-:W1:Y:S02]  /*9de0*/  @!P0 SYNCS.PHASECHK.TRANS64 P0, [R10+URZ], R5 ;  /* 0x000000050a0085a7 */ /* 0x000e64000800007f */
[----:B-1----:R-:W-:Y:S05]  /*9df0*/  @!P0 BRA `(.L_x_195) ;  /* 0xfffffffc00f08947 */ /* 0x002fea000383ffff */
[----:B------:R-:W-:Y:S05]  /*9e00*/  BRA `(.L_x_213) ;  /* 0xfffffff800887947 */ /* 0x000fea000383ffff */
.L_x_196:
[----:B-1----:R1:W2:Y:S02]  /*9e10*/  SYNCS.PHASECHK.TRANS64.TRYWAIT P0, [R11+URZ], R6 ;  /* 0x000000060b0075a7 */ /* 0x0022a4000800017f */
[----:B--2---:R-:W-:Y:S05]  /*9e20*/  @!P0 NANOSLEEP.SYNCS 0x989680 ;  /* 0x009896800000895d */ /* 0x004fea0003900000 */
[----:B------:R-:W2:Y:S02]  /*9e30*/  @!P0 SYNCS.PHASECHK.TRANS64 P0, [R11+URZ], R6 ;  /* 0x000000060b0085a7 */ /* 0x000ea4000800007f */
[----:B--2---:R-:W-:Y:S05]  /*9e40*/  @!P0 BRA `(.L_x_196) ;  /* 0xfffffffc00f08947 */ /* 0x004fea000383ffff */
[----:B------:R-:W-:Y:S05]  /*9e50*/  BRA `(.L_x_214) ;  /* 0xfffffff800907947 */ /* 0x000fea000383ffff */
.L_x_215:
[----:B------:R-:W-:-:S00]  /*9e60*/  BRA `(.L_x_215) ;  /* 0xfffffffc00fc7947 */ /* 0x000fc0000383ffff */
[----:B------:R-:W-:-:S00]  /*9e70*/  NOP ;  /* 0x0000000000007918 */ /* 0x000fc00000000000 */
        /* <DEDUP_REMOVED lines=8> */
.L_x_216:


//--------------------- .nv.shared._ZN7cutlass13device_kernelINS_4gemm6kernel13GemmUniversalIN4cute5tupleIJiiiiEEENS1_10collective13CollectiveMmaINS1_37MainloopSm90TmaGmmaWarpSpecializedFP8ILi11ENS5_IJNS4_1CILi1EEESB_SB_EEENS1_35KernelTmaWarpSpecializedCooperativeEEENS5_IJNSA_ILi256EEENSA_ILi64EEESG_EEENS_12float_e4m3_tENS5_IJlSB_lEEESI_SJ_NS4_8TiledMMAINS4_8MMA_AtomIJNS4_4SM904GMMA30MMA_64x64x32_F32E4M3E4M3_SS_TNILNSN_7ScaleInE1ELSP_1EEEEEENS4_6LayoutINS5_IJNSA_ILi2EEESB_SB_EEENS5_IJSB_NSA_ILi0EEESV_EEEEENS5_IJNS4_10UnderscoreESY_SY_EEEEENS4_13SM90_TMA_LOADENS4_14ComposedLayoutINS4_7SwizzleILi2ELi4ELi3EEENS4_18smem_ptr_flag_bitsILi8EEENSS_INS5_IJNSA_ILi8EEESG_EEENS5_IJSG_SB_EEEEEEEvNS4_8identityES11_S1B_vS1C_EENS_8epilogue10collective6detail29Sm90TmaWarpSpecializedAdapterINS1F_15DefaultEpilogueISI_SJ_SJ_NS1E_6thread17LinearCombinationISI_Li1EffLNS1J_9ScaleType4KindE0ELNS_15FloatRoundStyleE2ESI_EENS1_15EpilogueDefaultEEEEEvvEEEEvNT_6ParamsE --------------------------
	.section	.nv.shared._ZN7cutlass13device_kernelINS_4gemm6kernel13GemmUniversalIN4cute5tupleIJiiiiEEENS1_10collective13CollectiveMmaINS1_37MainloopSm90TmaGmmaWarpSpecializedFP8ILi11ENS5_IJNS4_1CILi1EEESB_SB_EEENS1_35KernelTmaWarpSpecializedCooperativeEEENS5_IJNSA_ILi256EEENSA_ILi64EEESG_EEENS_12float_e4m3_tENS5_IJlSB_lEEESI_SJ_NS4_8TiledMMAINS4_8MMA_AtomIJNS4_4SM904GMMA30MMA_64x64x32_F32E4M3E4M3_SS_TNILNSN_7ScaleInE1ELSP_1EEEEEENS4_6LayoutINS5_IJNSA_ILi2EEESB_SB_EEENS5_IJSB_NSA_ILi0EEESV_EEEEENS5_IJNS4_10UnderscoreESY_SY_EEEEENS4_13SM90_TMA_LOADENS4_14ComposedLayoutINS4_7SwizzleILi2ELi4ELi3EEENS4_18smem_ptr_flag_bitsILi8EEENSS_INS5_IJNSA_ILi8EEESG_EEENS5_IJSG_SB_EEEEEEEvNS4_8identityES11_S1B_vS1C_EENS_8epilogue10collective6detail29Sm90TmaWarpSpecializedAdapterINS1F_15DefaultEpilogueISI_SJ_SJ_NS1E_6thread17LinearCombinationISI_Li1EffLNS1J_9ScaleType4KindE0ELNS_15FloatRoundStyleE2ESI_EENS1_15EpilogueDefaultEEEEEvvEEEEvNT_6ParamsE,"aw",@nobits
	.sectionflags	@""
	.align	16
	.zero		1024


//--------------------- .nv.shared.reserved.0     --------------------------
	.section	.nv.shared.reserved.0,"aw",@nobits
	.weak		__nv_reservedSMEM_offset_0_alias
	.size		__nv_reservedSMEM_offset_0_alias, 0, 0
	.other		__nv_reservedSMEM_offset_0_alias,@"STO_CUDA_RESERVED_SHARED STV_DEFAULT"
__nv_reservedSMEM_offset_0_alias:
	.zero		0


//--------------------- .nv.global                --------------------------
	.section	.nv.global,"aw",@nobits
.nv.global:
	.type		_ZN40_INTERNAL_ac00e7fe_4_k_cu_03a57ba7_188004cute1_E,@object
	.size		_ZN40_INTERNAL_ac00e7fe_4_k_cu_03a57ba7_188004cute1_E,(_ZN40_INTERNAL_ac00e7fe_4_k_cu_03a57ba7_188004cuda3std3__45__cpo6cbeginE - _ZN40_INTERNAL_ac00e7fe_4_k_cu_03a57ba7_188004cute1_E)
_ZN40_INTERNAL_ac00e7fe_4_k_cu_03a57ba7_188004cute1_E:
	.zero		1
	.type		_ZN40_INTERNAL_ac00e7fe_4_k_cu_03a57ba7_188004cuda3std3__45__cpo6cbeginE,@object
	.size		_ZN40_INTERNAL_ac00e7fe_4_k_cu_03a57ba7_188004cuda3std3__45__cpo6cbeginE,(_ZN40_INTERNAL_ac00e7fe_4_k_cu_03a57ba7_188004cuda3std3__48in_placeE - _ZN40_INTERNAL_ac00e7fe_4_k_cu_03a57ba7_188004cuda3std3__45__cpo6cbeginE)
_ZN40_INTERNAL_ac00e7fe_4_k_cu_03a57ba7_188004cuda3std3__45__cpo6cbeginE:
	.zero		1
	.type		_ZN40_INTERNAL_ac00e7fe_4_k_cu_03a57ba7_188004cuda3std3__48in_placeE,@object
	.size		_ZN40_INTERNAL_ac00e7fe_4_k_cu_03a57ba7_188004cuda3std3__48in_placeE,(_ZN40_INTERNAL_ac00e7fe_4_k_cu_03a57ba7_188004cuda3std6ranges3__45__cpo9iter_moveE - _ZN40_INTERNAL_ac00e7fe_4_k_cu_03a57ba7_188004cuda3std3__48in_placeE)
_ZN40_INTERNAL_ac00e7fe_4_k_cu_03a57ba7_188004cuda3std3__48in_placeE:
	.zero		1
	.type		_ZN40_INTERNAL_ac00e7fe_4_k_cu_03a57ba7_188004cuda3std6ranges3__45__cpo9iter_moveE,@object
	.size		_ZN40_INTERNAL_ac00e7fe_4_k_cu_03a57ba7_188004cuda3std6ranges3__45__cpo9iter_moveE,(_ZN40_INTERNAL_ac00e7fe_4_k_cu_03a57ba7_188004cuda3std3__45__cpo5beginE - _ZN40_INTERNAL_ac00e7fe_4_k_cu_03a57ba7_188004cuda3std6ranges3__45__cpo9iter_moveE)
_ZN40_INTERNAL_ac00e7fe_4_k_cu_03a57ba7_188004cuda3std6ranges3__45__cpo9iter_moveE:
	.zero		1
	.type		_ZN40_INTERNAL_ac00e7fe_4_k_cu_03a57ba7_188004cuda3std3__45__cpo5beginE,@object
	.size		_ZN40_INTERNAL_ac00e7fe_4_k_cu_03a57ba7_188004cuda3std3__45__cpo5beginE,(_ZN40_INTERNAL_ac00e7fe_4_k_cu_03a57ba7_188004cuda3std3__442_GLOBAL__N__ac00e7fe_4_k_cu_03a57ba7_188006ignoreE - _ZN40_INTERNAL_ac00e7fe_4_k_cu_03a57ba7_188004cuda3std3__45__cpo5beginE)
_ZN40_INTERNAL_ac00e7fe_4_k_cu_03a57ba7_188004cuda3std3__45__cpo5beginE:
	.zero		1
	.type		_ZN40_INTERNAL_ac00e7fe_4_k_cu_03a57ba7_188004cuda3std3__442_GLOBAL__N__ac00e7fe_4_k_cu_03a57ba7_188006ignoreE,@object
	.size		_ZN40_INTERNAL_ac00e7fe_4_k_cu_03a57ba7_188004cuda3std3__442_GLOBAL__N__ac00e7fe_4_k_cu_03a57ba7_188006ignoreE,(_ZN40_INTERNAL_ac00e7fe_4_k_cu_03a57ba7_188004cute7productE - _ZN40_INTERNAL_ac00e7fe_4_k_cu_03a57ba7_188004cuda3std3__442_GLOBAL__N__ac00e7fe_4_k_cu_03a57ba7_188006ignoreE)
_ZN40_INTERNAL_ac00e7fe_4_k_cu_03a57ba7_188004cuda3std3__442_GLOBAL__N__ac00e7fe_4_k_cu_03a57ba7_188006ignoreE:
	.zero		1
	.type		_ZN40_INTERNAL_ac00e7fe_4_k_cu_03a57ba7_188004cute7productE,@object
	.size		_ZN40_INTERNAL_ac00e7fe_4_k_cu_03a57ba7_188004cute7productE,(_ZN40_INTERNAL_ac00e7fe_4_k_cu_03a57ba7_188004cuda3std3__45__cpo3endE - _ZN40_INTERNAL_ac00e7fe_4_k_cu_03a57ba7_188004cute7productE)
_ZN40_INTERNAL_ac00e7fe_4_k_cu_03a57ba7_188004cute7productE:
	.zero		1
	.type		_ZN40_INTERNAL_ac00e7fe_4_k_cu_03a57ba7_188004cuda3std3__45__cpo3endE,@object
	.size		_ZN40_INTERNAL_ac00e7fe_4_k_cu_03a57ba7_188004cuda3std3__45__cpo3endE,(_ZN40_INTERNAL_ac00e7fe_4_k_cu_03a57ba7_188004cuda3std3__419piecewise_constructE - _ZN40_INTERNAL_ac00e7fe_4_k_cu_03a57ba7_188004cuda3std3__45__cpo3endE)
_ZN40_INTERNAL_ac00e7fe_4_k_cu_03a57ba7_188004cuda3std3__45__cpo3endE:
	.zero		1
	.type		_ZN40_INTERNAL_ac00e7fe_4_k_cu_03a57ba7_188004cuda3std3__419piecewise_constructE,@object
	.size		_ZN40_INTERNAL_ac00e7fe_4_k_cu_03a57ba7_188004cuda3std3__419piecewise_constructE,(_ZN40_INTERNAL_ac00e7fe_4_k_cu_03a57ba7_188004cuda3std3__45__cpo4cendE - _ZN40_INTERNAL_ac00e7fe_4_k_cu_03a57ba7_188004cuda3std3__419piecewise_constructE)
_ZN40_INTERNAL_ac00e7fe_4_k_cu_03a57ba7_188004cuda3std3__419piecewise_constructE:
	.zero		1
	.type		_ZN40_INTERNAL_ac00e7fe_4_k_cu_03a57ba7_188004cuda3std3__45__cpo4cendE,@object
	.size		_ZN40_INTERNAL_ac00e7fe_4_k_cu_03a57ba7_188004cuda3std3__45__cpo4cendE,(_ZN40_INTERNAL_ac00e7fe_4_k_cu_03a57ba7_188004cuda3std6ranges3__45__cpo4swapE - _ZN40_INTERNAL_ac00e7fe_4_k_cu_03a57ba7_188004cuda3std3__45__cpo4cendE)
_ZN40_INTERNAL_ac00e7fe_4_k_cu_03a57ba7_188004cuda3std3__45__cpo4cendE:
	.zero		1
	.type		_ZN40_INTERNAL_ac00e7fe_4_k_cu_03a57ba7_188004cuda3std6ranges3__45__cpo4swapE,@object
	.size		_ZN40_INTERNAL_ac00e7fe_4_k_cu_03a57ba7_188004cuda3std6ranges3__45__cpo4swapE,(.L_7 - _ZN40_INTERNAL_ac00e7fe_4_k_cu_03a57ba7_188004cuda3std6ranges3__45__cpo4swapE)
_ZN40_INTERNAL_ac00e7fe_4_k_cu_03a57ba7_188004cuda3std6ranges3__45__cpo4swapE:
	.zero		1
.L_7:


//--------------------- .nv.constant0._ZN7cutlass13device_kernelINS_4gemm6kernel13GemmUniversalIN4cute5tupleIJiiiiEEENS1_10collective13CollectiveMmaINS1_37MainloopSm90TmaGmmaWarpSpecializedFP8ILi11ENS5_IJNS4_1CILi1EEESB_SB_EEENS1_35KernelTmaWarpSpecializedCooperativeEEENS5_IJNSA_ILi256EEENSA_ILi64EEESG_EEENS_12float_e4m3_tENS5_IJlSB_lEEESI_SJ_NS4_8TiledMMAINS4_8MMA_AtomIJNS4_4SM904GMMA30MMA_64x64x32_F32E4M3E4M3_SS_TNILNSN_7ScaleInE1ELSP_1EEEEEENS4_6LayoutINS5_IJNSA_ILi2EEESB_SB_EEENS5_IJSB_NSA_ILi0EEESV_EEEEENS5_IJNS4_10UnderscoreESY_SY_EEEEENS4_13SM90_TMA_LOADENS4_14ComposedLayoutINS4_7SwizzleILi2ELi4ELi3EEENS4_18smem_ptr_flag_bitsILi8EEENSS_INS5_IJNSA_ILi8EEESG_EEENS5_IJSG_SB_EEEEEEEvNS4_8identityES11_S1B_vS1C_EENS_8epilogue10collective6detail29Sm90TmaWarpSpecializedAdapterINS1F_15DefaultEpilogueISI_SJ_SJ_NS1E_6thread17LinearCombinationISI_Li1EffLNS1J_9ScaleType4KindE0ELNS_15FloatRoundStyleE2ESI_EENS1_15EpilogueDefaultEEEEEvvEEEEvNT_6ParamsE --------------------------
	.section	.nv.constant0._ZN7cutlass13device_kernelINS_4gemm6kernel13GemmUniversalIN4cute5tupleIJiiiiEEENS1_10collective13CollectiveMmaINS1_37MainloopSm90TmaGmmaWarpSpecializedFP8ILi11ENS5_IJNS4_1CILi1EEESB_SB_EEENS1_35KernelTmaWarpSpecializedCooperativeEEENS5_IJNSA_ILi256EEENSA_ILi64EEESG_EEENS_12float_e4m3_tENS5_IJlSB_lEEESI_SJ_NS4_8TiledMMAINS4_8MMA_AtomIJNS4_4SM904GMMA30MMA_64x64x32_F32E4M3E4M3_SS_TNILNSN_7ScaleInE1ELSP_1EEEEEENS4_6LayoutINS5_IJNSA_ILi2EEESB_SB_EEENS5_IJSB_NSA_ILi0EEESV_EEEEENS5_IJNS4_10UnderscoreESY_SY_EEEEENS4_13SM90_TMA_LOADENS4_14ComposedLayoutINS4_7SwizzleILi2ELi4ELi3EEENS4_18smem_ptr_flag_bitsILi8EEENSS_INS5_IJNSA_ILi8EEESG_EEENS5_IJSG_SB_EEEEEEEvNS4_8identityES11_S1B_vS1C_EENS_8epilogue10collective6detail29Sm90TmaWarpSpecializedAdapterINS1F_15DefaultEpilogueISI_SJ_SJ_NS1E_6thread17LinearCombinationISI_Li1EffLNS1J_9ScaleType4KindE0ELNS_15FloatRoundStyleE2ESI_EENS1_15EpilogueDefaultEEEEEvvEEEEvNT_6ParamsE,"a",@progbits
	.sectionflags	@""
	.align	4
.nv.constant0._ZN7cutlass13device_kernelINS_4gemm6kernel13GemmUniversalIN4cute5tupleIJiiiiEEENS1_10collective13CollectiveMmaINS1_37MainloopSm90TmaGmmaWarpSpecializedFP8ILi11ENS5_IJNS4_1CILi1EEESB_SB_EEENS1_35KernelTmaWarpSpecializedCooperativeEEENS5_IJNSA_ILi256EEENSA_ILi64EEESG_EEENS_12float_e4m3_tENS5_IJlSB_lEEESI_SJ_NS4_8TiledMMAINS4_8MMA_AtomIJNS4_4SM904GMMA30MMA_64x64x32_F32E4M3E4M3_SS_TNILNSN_7ScaleInE1ELSP_1EEEEEENS4_6LayoutINS5_IJNSA_ILi2EEESB_SB_EEENS5_IJSB_NSA_ILi0EEESV_EEEEENS5_IJNS4_10UnderscoreESY_SY_EEEEENS4_13SM90_TMA_LOADENS4_14ComposedLayoutINS4_7SwizzleILi2ELi4ELi3EEENS4_18smem_ptr_flag_bitsILi8EEENSS_INS5_IJNSA_ILi8EEESG_EEENS5_IJSG_SB_EEEEEEEvNS4_8identityES11_S1B_vS1C_EENS_8epilogue10collective6detail29Sm90TmaWarpSpecializedAdapterINS1F_15DefaultEpilogueISI_SJ_SJ_NS1E_6thread17LinearCombinationISI_Li1EffLNS1J_9ScaleType4KindE0ELNS_15FloatRoundStyleE2ESI_EENS1_15EpilogueDefaultEEEEEvvEEEEvNT_6ParamsE:
	.zero		1664


//--------------------- SYMBOLS --------------------------

	.type		.nv.reservedSmem.offset0,@object
	.size		.nv.reservedSmem.offset0,0x4
